//
// Generated by NVIDIA NVVM Compiler
//
// Compiler Build ID: CL-36424714
// Cuda compilation tools, release 13.0, V13.0.88
// Based on NVVM 20.0.0
//

.version 9.0
.target sm_100
.address_size 64

	// .globl	_Z10fillKernelPiii

.visible .entry _Z10fillKernelPiii(
	.param .u64 .ptr .align 1 _Z10fillKernelPiii_param_0,
	.param .u32 _Z10fillKernelPiii_param_1,
	.param .u32 _Z10fillKernelPiii_param_2
)
{
	.reg .pred 	%p<2>;
	.reg .b32 	%r<7>;
	.reg .b64 	%rd<5>;

	ld.param.u64 	%rd1, [_Z10fillKernelPiii_param_0];
	ld.param.u32 	%r2, [_Z10fillKernelPiii_param_1];
	ld.param.u32 	%r3, [_Z10fillKernelPiii_param_2];
	mov.u32 	%r4, %ctaid.x;
	mov.u32 	%r5, %ntid.x;
	mov.u32 	%r6, %tid.x;
	mad.lo.s32 	%r1, %r4, %r5, %r6;
	setp.ge.s32 	%p1, %r1, %r3;
	@%p1 bra 	$L__BB0_2;
	cvta.to.global.u64 	%rd2, %rd1;
	mul.wide.s32 	%rd3, %r1, 4;
	add.s64 	%rd4, %rd2, %rd3;
	st.global.u32 	[%rd4], %r2;
$L__BB0_2:
	ret;

}
	// .globl	_Z10copyKernelPiS_i
.visible .entry _Z10copyKernelPiS_i(
	.param .u64 .ptr .align 1 _Z10copyKernelPiS_i_param_0,
	.param .u64 .ptr .align 1 _Z10copyKernelPiS_i_param_1,
	.param .u32 _Z10copyKernelPiS_i_param_2
)
{
	.reg .pred 	%p<2>;
	.reg .b32 	%r<7>;
	.reg .b64 	%rd<8>;

	ld.param.u64 	%rd1, [_Z10copyKernelPiS_i_param_0];
	ld.param.u64 	%rd2, [_Z10copyKernelPiS_i_param_1];
	ld.param.u32 	%r2, [_Z10copyKernelPiS_i_param_2];
	mov.u32 	%r3, %ctaid.x;
	mov.u32 	%r4, %ntid.x;
	mov.u32 	%r5, %tid.x;
	mad.lo.s32 	%r1, %r3, %r4, %r5;
	setp.ge.s32 	%p1, %r1, %r2;
	@%p1 bra 	$L__BB1_2;
	cvta.to.global.u64 	%rd3, %rd2;
	cvta.to.global.u64 	%rd4, %rd1;
	mul.wide.s32 	%rd5, %r1, 4;
	add.s64 	%rd6, %rd3, %rd5;
	ld.global.u32 	%r6, [%rd6];
	add.s64 	%rd7, %rd4, %rd5;
	st.global.u32 	[%rd7], %r6;
$L__BB1_2:
	ret;

}
	// .globl	_Z27Kmeans_find_nearest_clusteriiPfS_S_i
.visible .entry _Z27Kmeans_find_nearest_clusteriiPfS_S_i(
	.param .u32 _Z27Kmeans_find_nearest_clusteriiPfS_S_i_param_0,
	.param .u32 _Z27Kmeans_find_nearest_clusteriiPfS_S_i_param_1,
	.param .u64 .ptr .align 1 _Z27Kmeans_find_nearest_clusteriiPfS_S_i_param_2,
	.param .u64 .ptr .align 1 _Z27Kmeans_find_nearest_clusteriiPfS_S_i_param_3,
	.param .u64 .ptr .align 1 _Z27Kmeans_find_nearest_clusteriiPfS_S_i_param_4,
	.param .u32 _Z27Kmeans_find_nearest_clusteriiPfS_S_i_param_5
)
{
	.reg .pred 	%p<13>;
	.reg .b32 	%r<43>;
	.reg .b32 	%f<84>;
	.reg .b64 	%rd<40>;

	ld.param.u32 	%r18, [_Z27Kmeans_find_nearest_clusteriiPfS_S_i_param_0];
	ld.param.u32 	%r20, [_Z27Kmeans_find_nearest_clusteriiPfS_S_i_param_1];
	ld.param.u64 	%rd8, [_Z27Kmeans_find_nearest_clusteriiPfS_S_i_param_2];
	ld.param.u64 	%rd9, [_Z27Kmeans_find_nearest_clusteriiPfS_S_i_param_3];
	ld.param.u64 	%rd7, [_Z27Kmeans_find_nearest_clusteriiPfS_S_i_param_4];
	ld.param.u32 	%r19, [_Z27Kmeans_find_nearest_clusteriiPfS_S_i_param_5];
	cvta.to.global.u64 	%rd1, %rd9;
	cvta.to.global.u64 	%rd2, %rd8;
	mov.u32 	%r22, %ctaid.x;
	mov.u32 	%r23, %ntid.x;
	mov.u32 	%r24, %tid.x;
	mad.lo.s32 	%r1, %r22, %r23, %r24;
	mov.u32 	%r25, %ctaid.y;
	mov.u32 	%r26, %ntid.y;
	mov.u32 	%r27, %tid.y;
	mad.lo.s32 	%r28, %r25, %r26, %r27;
	setp.ge.s32 	%p1, %r1, %r18;
	setp.ge.s32 	%p2, %r28, %r20;
	or.pred  	%p3, %p1, %p2;
	@%p3 bra 	$L__BB2_14;
	setp.lt.s32 	%p4, %r19, 1;
	mov.f32 	%f83, 0f00000000;
	@%p4 bra 	$L__BB2_13;
	mul.lo.s32 	%r3, %r19, %r1;
	mul.lo.s32 	%r4, %r19, %r28;
	and.b32  	%r5, %r19, 7;
	setp.lt.u32 	%p5, %r19, 8;
	mov.f32 	%f83, 0f00000000;
	mov.b32 	%r41, 0;
	@%p5 bra 	$L__BB2_5;
	and.b32  	%r41, %r19, 2147483640;
	neg.s32 	%r39, %r41;
	add.s64 	%rd3, %rd2, 16;
	mul.wide.u32 	%rd10, %r4, 4;
	add.s64 	%rd11, %rd10, %rd1;
	add.s64 	%rd39, %rd11, 16;
	mov.f32 	%f83, 0f00000000;
	mov.u32 	%r38, %r3;
$L__BB2_4:
	.pragma "nounroll";
	mul.wide.s32 	%rd12, %r38, 4;
	add.s64 	%rd13, %rd3, %rd12;
	ld.global.nc.f32 	%f17, [%rd13+-16];
	ld.global.nc.f32 	%f18, [%rd39+-16];
	sub.f32 	%f19, %f17, %f18;
	fma.rn.f32 	%f20, %f19, %f19, %f83;
	ld.global.nc.f32 	%f21, [%rd13+-12];
	ld.global.nc.f32 	%f22, [%rd39+-12];
	sub.f32 	%f23, %f21, %f22;
	fma.rn.f32 	%f24, %f23, %f23, %f20;
	ld.global.nc.f32 	%f25, [%rd13+-8];
	ld.global.nc.f32 	%f26, [%rd39+-8];
	sub.f32 	%f27, %f25, %f26;
	fma.rn.f32 	%f28, %f27, %f27, %f24;
	ld.global.nc.f32 	%f29, [%rd13+-4];
	ld.global.nc.f32 	%f30, [%rd39+-4];
	sub.f32 	%f31, %f29, %f30;
	fma.rn.f32 	%f32, %f31, %f31, %f28;
	ld.global.nc.f32 	%f33, [%rd13];
	ld.global.nc.f32 	%f34, [%rd39];
	sub.f32 	%f35, %f33, %f34;
	fma.rn.f32 	%f36, %f35, %f35, %f32;
	ld.global.nc.f32 	%f37, [%rd13+4];
	ld.global.nc.f32 	%f38, [%rd39+4];
	sub.f32 	%f39, %f37, %f38;
	fma.rn.f32 	%f40, %f39, %f39, %f36;
	ld.global.nc.f32 	%f41, [%rd13+8];
	ld.global.nc.f32 	%f42, [%rd39+8];
	sub.f32 	%f43, %f41, %f42;
	fma.rn.f32 	%f44, %f43, %f43, %f40;
	ld.global.nc.f32 	%f45, [%rd13+12];
	ld.global.nc.f32 	%f46, [%rd39+12];
	sub.f32 	%f47, %f45, %f46;
	fma.rn.f32 	%f83, %f47, %f47, %f44;
	add.s32 	%r39, %r39, 8;
	add.s32 	%r38, %r38, 8;
	add.s64 	%rd39, %rd39, 32;
	setp.ne.s32 	%p6, %r39, 0;
	@%p6 bra 	$L__BB2_4;
$L__BB2_5:
	setp.eq.s32 	%p7, %r5, 0;
	@%p7 bra 	$L__BB2_13;
	and.b32  	%r13, %r19, 3;
	setp.lt.u32 	%p8, %r5, 4;
	@%p8 bra 	$L__BB2_8;
	add.s32 	%r30, %r41, %r3;
	mul.wide.s32 	%rd14, %r30, 4;
	add.s64 	%rd15, %rd2, %rd14;
	ld.global.nc.f32 	%f49, [%rd15];
	add.s32 	%r31, %r41, %r4;
	mul.wide.u32 	%rd16, %r31, 4;
	add.s64 	%rd17, %rd1, %rd16;
	ld.global.nc.f32 	%f50, [%rd17];
	sub.f32 	%f51, %f49, %f50;
	fma.rn.f32 	%f52, %f51, %f51, %f83;
	ld.global.nc.f32 	%f53, [%rd15+4];
	cvt.u64.u32 	%rd18, %r4;
	cvt.u64.u32 	%rd19, %r41;
	add.s64 	%rd20, %rd19, %rd18;
	shl.b64 	%rd21, %rd20, 2;
	add.s64 	%rd22, %rd1, %rd21;
	ld.global.nc.f32 	%f54, [%rd22+4];
	sub.f32 	%f55, %f53, %f54;
	fma.rn.f32 	%f56, %f55, %f55, %f52;
	ld.global.nc.f32 	%f57, [%rd15+8];
	ld.global.nc.f32 	%f58, [%rd22+8];
	sub.f32 	%f59, %f57, %f58;
	fma.rn.f32 	%f60, %f59, %f59, %f56;
	ld.global.nc.f32 	%f61, [%rd15+12];
	ld.global.nc.f32 	%f62, [%rd22+12];
	sub.f32 	%f63, %f61, %f62;
	fma.rn.f32 	%f83, %f63, %f63, %f60;
	add.s32 	%r41, %r41, 4;
$L__BB2_8:
	setp.eq.s32 	%p9, %r13, 0;
	@%p9 bra 	$L__BB2_13;
	setp.eq.s32 	%p10, %r13, 1;
	@%p10 bra 	$L__BB2_11;
	add.s32 	%r32, %r41, %r3;
	mul.wide.s32 	%rd23, %r32, 4;
	add.s64 	%rd24, %rd2, %rd23;
	ld.global.nc.f32 	%f65, [%rd24];
	add.s32 	%r33, %r41, %r4;
	mul.wide.u32 	%rd25, %r33, 4;
	add.s64 	%rd26, %rd1, %rd25;
	ld.global.nc.f32 	%f66, [%rd26];
	sub.f32 	%f67, %f65, %f66;
	fma.rn.f32 	%f68, %f67, %f67, %f83;
	ld.global.nc.f32 	%f69, [%rd24+4];
	cvt.u64.u32 	%rd27, %r4;
	cvt.u64.u32 	%rd28, %r41;
	add.s64 	%rd29, %rd28, %rd27;
	shl.b64 	%rd30, %rd29, 2;
	add.s64 	%rd31, %rd1, %rd30;
	ld.global.nc.f32 	%f70, [%rd31+4];
	sub.f32 	%f71, %f69, %f70;
	fma.rn.f32 	%f83, %f71, %f71, %f68;
	add.s32 	%r41, %r41, 2;
$L__BB2_11:
	and.b32  	%r34, %r19, 1;
	setp.eq.b32 	%p11, %r34, 1;
	not.pred 	%p12, %p11;
	@%p12 bra 	$L__BB2_13;
	add.s32 	%r35, %r41, %r3;
	mul.wide.s32 	%rd32, %r35, 4;
	add.s64 	%rd33, %rd2, %rd32;
	ld.global.nc.f32 	%f72, [%rd33];
	add.s32 	%r36, %r41, %r4;
	mul.wide.u32 	%rd34, %r36, 4;
	add.s64 	%rd35, %rd1, %rd34;
	ld.global.nc.f32 	%f73, [%rd35];
	sub.f32 	%f74, %f72, %f73;
	fma.rn.f32 	%f83, %f74, %f74, %f83;
$L__BB2_13:
	sqrt.rn.f32 	%f75, %f83;
	mad.lo.s32 	%r37, %r28, %r18, %r1;
	cvta.to.global.u64 	%rd36, %rd7;
	mul.wide.s32 	%rd37, %r37, 4;
	add.s64 	%rd38, %rd36, %rd37;
	st.global.f32 	[%rd38], %f75;
$L__BB2_14:
	ret;

}
	// .globl	_Z13assignClusteriiPfPiS0_S_S_i
.visible .entry _Z13assignClusteriiPfPiS0_S_S_i(
	.param .u32 _Z13assignClusteriiPfPiS0_S_S_i_param_0,
	.param .u32 _Z13assignClusteriiPfPiS0_S_S_i_param_1,
	.param .u64 .ptr .align 1 _Z13assignClusteriiPfPiS0_S_S_i_param_2,
	.param .u64 .ptr .align 1 _Z13assignClusteriiPfPiS0_S_S_i_param_3,
	.param .u64 .ptr .align 1 _Z13assignClusteriiPfPiS0_S_S_i_param_4,
	.param .u64 .ptr .align 1 _Z13assignClusteriiPfPiS0_S_S_i_param_5,
	.param .u64 .ptr .align 1 _Z13assignClusteriiPfPiS0_S_S_i_param_6,
	.param .u32 _Z13assignClusteriiPfPiS0_S_S_i_param_7
)
{
	.reg .pred 	%p<49>;
	.reg .b32 	%r<161>;
	.reg .b32 	%f<129>;
	.reg .b64 	%rd<70>;

	ld.param.u32 	%r64, [_Z13assignClusteriiPfPiS0_S_S_i_param_0];
	ld.param.u32 	%r65, [_Z13assignClusteriiPfPiS0_S_S_i_param_1];
	ld.param.u64 	%rd7, [_Z13assignClusteriiPfPiS0_S_S_i_param_2];
	ld.param.u64 	%rd4, [_Z13assignClusteriiPfPiS0_S_S_i_param_3];
	ld.param.u64 	%rd5, [_Z13assignClusteriiPfPiS0_S_S_i_param_4];
	ld.param.u64 	%rd8, [_Z13assignClusteriiPfPiS0_S_S_i_param_5];
	ld.param.u32 	%r66, [_Z13assignClusteriiPfPiS0_S_S_i_param_7];
	cvta.to.global.u64 	%rd1, %rd8;
	cvta.to.global.u64 	%rd2, %rd7;
	mov.u32 	%r67, %ctaid.x;
	mov.u32 	%r68, %ntid.x;
	mov.u32 	%r69, %tid.x;
	mad.lo.s32 	%r1, %r67, %r68, %r69;
	setp.ge.s32 	%p1, %r1, %r64;
	@%p1 bra 	$L__BB3_27;
	setp.lt.s32 	%p2, %r65, 1;
	mov.b32 	%r151, 0;
	@%p2 bra 	$L__BB3_14;
	and.b32  	%r2, %r65, 15;
	setp.lt.u32 	%p3, %r65, 16;
	mov.f32 	%f125, 0f4F000000;
	mov.b32 	%r142, 0;
	mov.u32 	%r151, %r142;
	@%p3 bra 	$L__BB3_5;
	and.b32  	%r142, %r65, 2147483632;
	shl.b32 	%r4, %r64, 4;
	mov.f32 	%f125, 0f4F000000;
	mov.b32 	%r136, 0;
	mul.wide.s32 	%rd11, %r64, 4;
	mov.u32 	%r135, %r1;
	mov.u32 	%r151, %r136;
$L__BB3_4:
	.pragma "nounroll";
	mul.wide.s32 	%rd9, %r135, 4;
	add.s64 	%rd10, %rd1, %rd9;
	ld.global.nc.f32 	%f12, [%rd10];
	setp.lt.f32 	%p4, %f12, %f125;
	selp.f32 	%f13, %f12, %f125, %p4;
	selp.b32 	%r74, %r136, %r151, %p4;
	add.s64 	%rd12, %rd10, %rd11;
	ld.global.nc.f32 	%f14, [%rd12];
	setp.lt.f32 	%p5, %f14, %f13;
	selp.f32 	%f15, %f14, %f13, %p5;
	add.s32 	%r75, %r136, 1;
	selp.b32 	%r76, %r75, %r74, %p5;
	add.s64 	%rd13, %rd12, %rd11;
	ld.global.nc.f32 	%f16, [%rd13];
	setp.lt.f32 	%p6, %f16, %f15;
	selp.f32 	%f17, %f16, %f15, %p6;
	add.s32 	%r77, %r136, 2;
	selp.b32 	%r78, %r77, %r76, %p6;
	add.s64 	%rd14, %rd13, %rd11;
	ld.global.nc.f32 	%f18, [%rd14];
	setp.lt.f32 	%p7, %f18, %f17;
	selp.f32 	%f19, %f18, %f17, %p7;
	add.s32 	%r79, %r136, 3;
	selp.b32 	%r80, %r79, %r78, %p7;
	add.s64 	%rd15, %rd14, %rd11;
	ld.global.nc.f32 	%f20, [%rd15];
	setp.lt.f32 	%p8, %f20, %f19;
	selp.f32 	%f21, %f20, %f19, %p8;
	add.s32 	%r81, %r136, 4;
	selp.b32 	%r82, %r81, %r80, %p8;
	add.s64 	%rd16, %rd15, %rd11;
	ld.global.nc.f32 	%f22, [%rd16];
	setp.lt.f32 	%p9, %f22, %f21;
	selp.f32 	%f23, %f22, %f21, %p9;
	add.s32 	%r83, %r136, 5;
	selp.b32 	%r84, %r83, %r82, %p9;
	add.s64 	%rd17, %rd16, %rd11;
	ld.global.nc.f32 	%f24, [%rd17];
	setp.lt.f32 	%p10, %f24, %f23;
	selp.f32 	%f25, %f24, %f23, %p10;
	add.s32 	%r85, %r136, 6;
	selp.b32 	%r86, %r85, %r84, %p10;
	add.s64 	%rd18, %rd17, %rd11;
	ld.global.nc.f32 	%f26, [%rd18];
	setp.lt.f32 	%p11, %f26, %f25;
	selp.f32 	%f27, %f26, %f25, %p11;
	add.s32 	%r87, %r136, 7;
	selp.b32 	%r88, %r87, %r86, %p11;
	add.s64 	%rd19, %rd18, %rd11;
	ld.global.nc.f32 	%f28, [%rd19];
	setp.lt.f32 	%p12, %f28, %f27;
	selp.f32 	%f29, %f28, %f27, %p12;
	add.s32 	%r89, %r136, 8;
	selp.b32 	%r90, %r89, %r88, %p12;
	add.s64 	%rd20, %rd19, %rd11;
	ld.global.nc.f32 	%f30, [%rd20];
	setp.lt.f32 	%p13, %f30, %f29;
	selp.f32 	%f31, %f30, %f29, %p13;
	add.s32 	%r91, %r136, 9;
	selp.b32 	%r92, %r91, %r90, %p13;
	add.s64 	%rd21, %rd20, %rd11;
	ld.global.nc.f32 	%f32, [%rd21];
	setp.lt.f32 	%p14, %f32, %f31;
	selp.f32 	%f33, %f32, %f31, %p14;
	add.s32 	%r93, %r136, 10;
	selp.b32 	%r94, %r93, %r92, %p14;
	add.s64 	%rd22, %rd21, %rd11;
	ld.global.nc.f32 	%f34, [%rd22];
	setp.lt.f32 	%p15, %f34, %f33;
	selp.f32 	%f35, %f34, %f33, %p15;
	add.s32 	%r95, %r136, 11;
	selp.b32 	%r96, %r95, %r94, %p15;
	add.s64 	%rd23, %rd22, %rd11;
	ld.global.nc.f32 	%f36, [%rd23];
	setp.lt.f32 	%p16, %f36, %f35;
	selp.f32 	%f37, %f36, %f35, %p16;
	add.s32 	%r97, %r136, 12;
	selp.b32 	%r98, %r97, %r96, %p16;
	add.s64 	%rd24, %rd23, %rd11;
	ld.global.nc.f32 	%f38, [%rd24];
	setp.lt.f32 	%p17, %f38, %f37;
	selp.f32 	%f39, %f38, %f37, %p17;
	add.s32 	%r99, %r136, 13;
	selp.b32 	%r100, %r99, %r98, %p17;
	add.s64 	%rd25, %rd24, %rd11;
	ld.global.nc.f32 	%f40, [%rd25];
	setp.lt.f32 	%p18, %f40, %f39;
	selp.f32 	%f41, %f40, %f39, %p18;
	add.s32 	%r101, %r136, 14;
	selp.b32 	%r102, %r101, %r100, %p18;
	add.s64 	%rd26, %rd25, %rd11;
	ld.global.nc.f32 	%f42, [%rd26];
	setp.lt.f32 	%p19, %f42, %f41;
	selp.f32 	%f125, %f42, %f41, %p19;
	add.s32 	%r103, %r136, 15;
	selp.b32 	%r151, %r103, %r102, %p19;
	add.s32 	%r135, %r135, %r4;
	add.s32 	%r136, %r136, 16;
	setp.ne.s32 	%p20, %r136, %r142;
	@%p20 bra 	$L__BB3_4;
$L__BB3_5:
	setp.eq.s32 	%p21, %r2, 0;
	@%p21 bra 	$L__BB3_14;
	and.b32  	%r14, %r65, 7;
	setp.lt.u32 	%p22, %r2, 8;
	@%p22 bra 	$L__BB3_8;
	mad.lo.s32 	%r105, %r142, %r64, %r1;
	mul.wide.s32 	%rd27, %r105, 4;
	add.s64 	%rd28, %rd1, %rd27;
	ld.global.nc.f32 	%f43, [%rd28];
	setp.lt.f32 	%p23, %f43, %f125;
	selp.f32 	%f44, %f43, %f125, %p23;
	selp.b32 	%r106, %r142, %r151, %p23;
	add.s32 	%r107, %r142, 1;
	mul.wide.s32 	%rd29, %r64, 4;
	add.s64 	%rd30, %rd28, %rd29;
	ld.global.nc.f32 	%f45, [%rd30];
	setp.lt.f32 	%p24, %f45, %f44;
	selp.f32 	%f46, %f45, %f44, %p24;
	selp.b32 	%r108, %r107, %r106, %p24;
	add.s32 	%r109, %r142, 2;
	add.s64 	%rd31, %rd30, %rd29;
	ld.global.nc.f32 	%f47, [%rd31];
	setp.lt.f32 	%p25, %f47, %f46;
	selp.f32 	%f48, %f47, %f46, %p25;
	selp.b32 	%r110, %r109, %r108, %p25;
	add.s32 	%r111, %r142, 3;
	add.s64 	%rd32, %rd31, %rd29;
	ld.global.nc.f32 	%f49, [%rd32];
	setp.lt.f32 	%p26, %f49, %f48;
	selp.f32 	%f50, %f49, %f48, %p26;
	selp.b32 	%r112, %r111, %r110, %p26;
	add.s32 	%r113, %r142, 4;
	add.s64 	%rd33, %rd32, %rd29;
	ld.global.nc.f32 	%f51, [%rd33];
	setp.lt.f32 	%p27, %f51, %f50;
	selp.f32 	%f52, %f51, %f50, %p27;
	selp.b32 	%r114, %r113, %r112, %p27;
	add.s32 	%r115, %r142, 5;
	add.s64 	%rd34, %rd33, %rd29;
	ld.global.nc.f32 	%f53, [%rd34];
	setp.lt.f32 	%p28, %f53, %f52;
	selp.f32 	%f54, %f53, %f52, %p28;
	selp.b32 	%r116, %r115, %r114, %p28;
	add.s32 	%r117, %r142, 6;
	add.s64 	%rd35, %rd34, %rd29;
	ld.global.nc.f32 	%f55, [%rd35];
	setp.lt.f32 	%p29, %f55, %f54;
	selp.f32 	%f56, %f55, %f54, %p29;
	selp.b32 	%r118, %r117, %r116, %p29;
	add.s32 	%r119, %r142, 7;
	add.s64 	%rd36, %rd35, %rd29;
	ld.global.nc.f32 	%f57, [%rd36];
	setp.lt.f32 	%p30, %f57, %f56;
	selp.f32 	%f125, %f57, %f56, %p30;
	selp.b32 	%r151, %r119, %r118, %p30;
	add.s32 	%r142, %r142, 8;
$L__BB3_8:
	setp.eq.s32 	%p31, %r14, 0;
	@%p31 bra 	$L__BB3_14;
	and.b32  	%r20, %r65, 3;
	setp.lt.u32 	%p32, %r14, 4;
	@%p32 bra 	$L__BB3_11;
	mad.lo.s32 	%r121, %r142, %r64, %r1;
	mul.wide.s32 	%rd37, %r121, 4;
	add.s64 	%rd38, %rd1, %rd37;
	ld.global.nc.f32 	%f58, [%rd38];
	setp.lt.f32 	%p33, %f58, %f125;
	selp.f32 	%f59, %f58, %f125, %p33;
	selp.b32 	%r122, %r142, %r151, %p33;
	add.s32 	%r123, %r142, 1;
	mul.wide.s32 	%rd39, %r64, 4;
	add.s64 	%rd40, %rd38, %rd39;
	ld.global.nc.f32 	%f60, [%rd40];
	setp.lt.f32 	%p34, %f60, %f59;
	selp.f32 	%f61, %f60, %f59, %p34;
	selp.b32 	%r124, %r123, %r122, %p34;
	add.s32 	%r125, %r142, 2;
	add.s64 	%rd41, %rd40, %rd39;
	ld.global.nc.f32 	%f62, [%rd41];
	setp.lt.f32 	%p35, %f62, %f61;
	selp.f32 	%f63, %f62, %f61, %p35;
	selp.b32 	%r126, %r125, %r124, %p35;
	add.s32 	%r127, %r142, 3;
	add.s64 	%rd42, %rd41, %rd39;
	ld.global.nc.f32 	%f64, [%rd42];
	setp.lt.f32 	%p36, %f64, %f63;
	selp.f32 	%f125, %f64, %f63, %p36;
	selp.b32 	%r151, %r127, %r126, %p36;
	add.s32 	%r142, %r142, 4;
$L__BB3_11:
	setp.eq.s32 	%p37, %r20, 0;
	@%p37 bra 	$L__BB3_14;
	mad.lo.s32 	%r148, %r142, %r64, %r1;
	neg.s32 	%r147, %r20;
$L__BB3_13:
	.pragma "nounroll";
	mul.wide.s32 	%rd43, %r148, 4;
	add.s64 	%rd44, %rd1, %rd43;
	ld.global.nc.f32 	%f65, [%rd44];
	setp.lt.f32 	%p38, %f65, %f125;
	selp.f32 	%f125, %f65, %f125, %p38;
	selp.b32 	%r151, %r142, %r151, %p38;
	add.s32 	%r142, %r142, 1;
	add.s32 	%r148, %r148, %r64;
	add.s32 	%r147, %r147, 1;
	setp.ne.s32 	%p39, %r147, 0;
	@%p39 bra 	$L__BB3_13;
$L__BB3_14:
	cvta.to.global.u64 	%rd45, %rd4;
	mul.wide.s32 	%rd46, %r1, 4;
	add.s64 	%rd47, %rd45, %rd46;
	st.global.u32 	[%rd47], %r151;
	cvta.to.global.u64 	%rd48, %rd5;
	mul.wide.u32 	%rd49, %r151, 4;
	add.s64 	%rd50, %rd48, %rd49;
	atom.global.add.u32 	%r128, [%rd50], 1;
	setp.lt.s32 	%p40, %r66, 1;
	@%p40 bra 	$L__BB3_27;
	mul.lo.s32 	%r37, %r151, %r66;
	mul.lo.s32 	%r38, %r66, %r1;
	setp.lt.u32 	%p41, %r66, 16;
	mov.b32 	%r156, 0;
	@%p41 bra 	$L__BB3_18;
	and.b32  	%r156, %r66, 2147483632;
	neg.s32 	%r154, %r156;
	mov.u32 	%r152, %r38;
	mov.u32 	%r153, %r37;
$L__BB3_17:
	.pragma "nounroll";
	ld.param.u64 	%rd68, [_Z13assignClusteriiPfPiS0_S_S_i_param_6];
	mul.wide.s32 	%rd51, %r153, 4;
	cvta.to.global.u64 	%rd52, %rd68;
	add.s64 	%rd53, %rd52, %rd51;
	mul.wide.s32 	%rd54, %r152, 4;
	add.s64 	%rd55, %rd2, %rd54;
	ld.global.nc.f32 	%f66, [%rd55];
	atom.global.add.f32 	%f67, [%rd53], %f66;
	ld.global.nc.f32 	%f68, [%rd55+4];
	atom.global.add.f32 	%f69, [%rd53+4], %f68;
	ld.global.nc.f32 	%f70, [%rd55+8];
	atom.global.add.f32 	%f71, [%rd53+8], %f70;
	ld.global.nc.f32 	%f72, [%rd55+12];
	atom.global.add.f32 	%f73, [%rd53+12], %f72;
	ld.global.nc.f32 	%f74, [%rd55+16];
	atom.global.add.f32 	%f75, [%rd53+16], %f74;
	ld.global.nc.f32 	%f76, [%rd55+20];
	atom.global.add.f32 	%f77, [%rd53+20], %f76;
	ld.global.nc.f32 	%f78, [%rd55+24];
	atom.global.add.f32 	%f79, [%rd53+24], %f78;
	ld.global.nc.f32 	%f80, [%rd55+28];
	atom.global.add.f32 	%f81, [%rd53+28], %f80;
	ld.global.nc.f32 	%f82, [%rd55+32];
	atom.global.add.f32 	%f83, [%rd53+32], %f82;
	ld.global.nc.f32 	%f84, [%rd55+36];
	atom.global.add.f32 	%f85, [%rd53+36], %f84;
	ld.global.nc.f32 	%f86, [%rd55+40];
	atom.global.add.f32 	%f87, [%rd53+40], %f86;
	ld.global.nc.f32 	%f88, [%rd55+44];
	atom.global.add.f32 	%f89, [%rd53+44], %f88;
	ld.global.nc.f32 	%f90, [%rd55+48];
	atom.global.add.f32 	%f91, [%rd53+48], %f90;
	ld.global.nc.f32 	%f92, [%rd55+52];
	atom.global.add.f32 	%f93, [%rd53+52], %f92;
	ld.global.nc.f32 	%f94, [%rd55+56];
	atom.global.add.f32 	%f95, [%rd53+56], %f94;
	ld.global.nc.f32 	%f96, [%rd55+60];
	atom.global.add.f32 	%f97, [%rd53+60], %f96;
	add.s32 	%r154, %r154, 16;
	add.s32 	%r153, %r153, 16;
	add.s32 	%r152, %r152, 16;
	setp.ne.s32 	%p42, %r154, 0;
	@%p42 bra 	$L__BB3_17;
$L__BB3_18:
	and.b32  	%r48, %r66, 15;
	setp.eq.s32 	%p43, %r48, 0;
	@%p43 bra 	$L__BB3_27;
	ld.param.u64 	%rd69, [_Z13assignClusteriiPfPiS0_S_S_i_param_6];
	cvta.to.global.u64 	%rd3, %rd69;
	and.b32  	%r49, %r66, 7;
	setp.lt.u32 	%p44, %r48, 8;
	@%p44 bra 	$L__BB3_21;
	add.s32 	%r131, %r156, %r37;
	mul.wide.s32 	%rd56, %r131, 4;
	add.s64 	%rd57, %rd3, %rd56;
	add.s32 	%r132, %r156, %r38;
	mul.wide.s32 	%rd58, %r132, 4;
	add.s64 	%rd59, %rd2, %rd58;
	ld.global.nc.f32 	%f98, [%rd59];
	atom.global.add.f32 	%f99, [%rd57], %f98;
	ld.global.nc.f32 	%f100, [%rd59+4];
	atom.global.add.f32 	%f101, [%rd57+4], %f100;
	ld.global.nc.f32 	%f102, [%rd59+8];
	atom.global.add.f32 	%f103, [%rd57+8], %f102;
	ld.global.nc.f32 	%f104, [%rd59+12];
	atom.global.add.f32 	%f105, [%rd57+12], %f104;
	ld.global.nc.f32 	%f106, [%rd59+16];
	atom.global.add.f32 	%f107, [%rd57+16], %f106;
	ld.global.nc.f32 	%f108, [%rd59+20];
	atom.global.add.f32 	%f109, [%rd57+20], %f108;
	ld.global.nc.f32 	%f110, [%rd59+24];
	atom.global.add.f32 	%f111, [%rd57+24], %f110;
	ld.global.nc.f32 	%f112, [%rd59+28];
	atom.global.add.f32 	%f113, [%rd57+28], %f112;
	add.s32 	%r156, %r156, 8;
$L__BB3_21:
	setp.eq.s32 	%p45, %r49, 0;
	@%p45 bra 	$L__BB3_27;
	and.b32  	%r52, %r66, 3;
	setp.lt.u32 	%p46, %r49, 4;
	@%p46 bra 	$L__BB3_24;
	add.s32 	%r133, %r156, %r37;
	mul.wide.s32 	%rd60, %r133, 4;
	add.s64 	%rd61, %rd3, %rd60;
	add.s32 	%r134, %r156, %r38;
	mul.wide.s32 	%rd62, %r134, 4;
	add.s64 	%rd63, %rd2, %rd62;
	ld.global.nc.f32 	%f114, [%rd63];
	atom.global.add.f32 	%f115, [%rd61], %f114;
	ld.global.nc.f32 	%f116, [%rd63+4];
	atom.global.add.f32 	%f117, [%rd61+4], %f116;
	ld.global.nc.f32 	%f118, [%rd63+8];
	atom.global.add.f32 	%f119, [%rd61+8], %f118;
	ld.global.nc.f32 	%f120, [%rd63+12];
	atom.global.add.f32 	%f121, [%rd61+12], %f120;
	add.s32 	%r156, %r156, 4;
$L__BB3_24:
	setp.eq.s32 	%p47, %r52, 0;
	@%p47 bra 	$L__BB3_27;
	add.s32 	%r160, %r156, %r38;
	add.s32 	%r159, %r156, %r37;
	neg.s32 	%r158, %r52;
$L__BB3_26:
	.pragma "nounroll";
	mul.wide.s32 	%rd64, %r160, 4;
	add.s64 	%rd65, %rd2, %rd64;
	mul.wide.s32 	%rd66, %r159, 4;
	add.s64 	%rd67, %rd3, %rd66;
	ld.global.nc.f32 	%f122, [%rd65];
	atom.global.add.f32 	%f123, [%rd67], %f122;
	add.s32 	%r160, %r160, 1;
	add.s32 	%r159, %r159, 1;
	add.s32 	%r158, %r158, 1;
	setp.ne.s32 	%p48, %r158, 0;
	@%p48 bra 	$L__BB3_26;
$L__BB3_27:
	ret;

}
	// .globl	_Z18recalculate_centreiPiPfS0_i
.visible .entry _Z18recalculate_centreiPiPfS0_i(
	.param .u32 _Z18recalculate_centreiPiPfS0_i_param_0,
	.param .u64 .ptr .align 1 _Z18recalculate_centreiPiPfS0_i_param_1,
	.param .u64 .ptr .align 1 _Z18recalculate_centreiPiPfS0_i_param_2,
	.param .u64 .ptr .align 1 _Z18recalculate_centreiPiPfS0_i_param_3,
	.param .u32 _Z18recalculate_centreiPiPfS0_i_param_4
)
{
	.reg .pred 	%p<12>;
	.reg .b32 	%r<52>;
	.reg .b32 	%f<46>;
	.reg .b64 	%rd<54>;

	ld.param.u32 	%r22, [_Z18recalculate_centreiPiPfS0_i_param_0];
	ld.param.u64 	%rd7, [_Z18recalculate_centreiPiPfS0_i_param_1];
	ld.param.u64 	%rd8, [_Z18recalculate_centreiPiPfS0_i_param_2];
	ld.param.u64 	%rd9, [_Z18recalculate_centreiPiPfS0_i_param_3];
	ld.param.u32 	%r23, [_Z18recalculate_centreiPiPfS0_i_param_4];
	cvta.to.global.u64 	%rd1, %rd8;
	cvta.to.global.u64 	%rd2, %rd7;
	cvta.to.global.u64 	%rd3, %rd9;
	mov.u32 	%r24, %ctaid.x;
	mov.u32 	%r1, %ntid.x;
	mov.u32 	%r25, %tid.x;
	mad.lo.s32 	%r46, %r24, %r1, %r25;
	setp.ge.s32 	%p1, %r46, %r23;
	setp.lt.s32 	%p2, %r22, 1;
	or.pred  	%p3, %p1, %p2;
	@%p3 bra 	$L__BB4_14;
	and.b32  	%r3, %r22, 7;
	add.s32 	%r4, %r3, -1;
	and.b32  	%r5, %r22, 3;
	and.b32  	%r6, %r22, 2147483640;
	and.b32  	%r7, %r22, 1;
	neg.s32 	%r8, %r6;
	shl.b32 	%r9, %r23, 3;
	mov.u32 	%r26, %nctaid.x;
	mul.lo.s32 	%r10, %r1, %r26;
	mul.wide.s32 	%rd45, %r23, 4;
$L__BB4_2:
	setp.lt.u32 	%p4, %r22, 8;
	mov.b32 	%r50, 0;
	@%p4 bra 	$L__BB4_5;
	add.s64 	%rd53, %rd2, 16;
	mov.u32 	%r47, %r46;
	mov.u32 	%r48, %r8;
$L__BB4_4:
	.pragma "nounroll";
	mul.wide.s32 	%rd10, %r47, 4;
	add.s64 	%rd11, %rd3, %rd10;
	ld.global.nc.f32 	%f1, [%rd11];
	ld.global.nc.u32 	%r28, [%rd53+-16];
	cvt.rn.f32.s32 	%f2, %r28;
	div.rn.f32 	%f3, %f1, %f2;
	add.s64 	%rd12, %rd1, %rd10;
	st.global.f32 	[%rd12], %f3;
	add.s64 	%rd14, %rd11, %rd45;
	ld.global.nc.f32 	%f4, [%rd14];
	ld.global.nc.u32 	%r29, [%rd53+-12];
	cvt.rn.f32.s32 	%f5, %r29;
	div.rn.f32 	%f6, %f4, %f5;
	add.s64 	%rd15, %rd12, %rd45;
	st.global.f32 	[%rd15], %f6;
	add.s64 	%rd16, %rd14, %rd45;
	ld.global.nc.f32 	%f7, [%rd16];
	ld.global.nc.u32 	%r30, [%rd53+-8];
	cvt.rn.f32.s32 	%f8, %r30;
	div.rn.f32 	%f9, %f7, %f8;
	add.s64 	%rd17, %rd15, %rd45;
	st.global.f32 	[%rd17], %f9;
	add.s64 	%rd18, %rd16, %rd45;
	ld.global.nc.f32 	%f10, [%rd18];
	ld.global.nc.u32 	%r31, [%rd53+-4];
	cvt.rn.f32.s32 	%f11, %r31;
	div.rn.f32 	%f12, %f10, %f11;
	add.s64 	%rd19, %rd17, %rd45;
	st.global.f32 	[%rd19], %f12;
	add.s64 	%rd20, %rd18, %rd45;
	ld.global.nc.f32 	%f13, [%rd20];
	ld.global.nc.u32 	%r32, [%rd53];
	cvt.rn.f32.s32 	%f14, %r32;
	div.rn.f32 	%f15, %f13, %f14;
	add.s64 	%rd21, %rd19, %rd45;
	st.global.f32 	[%rd21], %f15;
	add.s64 	%rd22, %rd20, %rd45;
	ld.global.nc.f32 	%f16, [%rd22];
	ld.global.nc.u32 	%r33, [%rd53+4];
	cvt.rn.f32.s32 	%f17, %r33;
	div.rn.f32 	%f18, %f16, %f17;
	add.s64 	%rd23, %rd21, %rd45;
	st.global.f32 	[%rd23], %f18;
	add.s64 	%rd24, %rd22, %rd45;
	ld.global.nc.f32 	%f19, [%rd24];
	ld.global.nc.u32 	%r34, [%rd53+8];
	cvt.rn.f32.s32 	%f20, %r34;
	div.rn.f32 	%f21, %f19, %f20;
	add.s64 	%rd25, %rd23, %rd45;
	st.global.f32 	[%rd25], %f21;
	add.s64 	%rd26, %rd24, %rd45;
	ld.global.nc.f32 	%f22, [%rd26];
	ld.global.nc.u32 	%r35, [%rd53+12];
	cvt.rn.f32.s32 	%f23, %r35;
	div.rn.f32 	%f24, %f22, %f23;
	add.s64 	%rd27, %rd25, %rd45;
	st.global.f32 	[%rd27], %f24;
	add.s32 	%r48, %r48, 8;
	add.s32 	%r47, %r47, %r9;
	add.s64 	%rd53, %rd53, 32;
	setp.ne.s32 	%p5, %r48, 0;
	mov.u32 	%r50, %r6;
	@%p5 bra 	$L__BB4_4;
$L__BB4_5:
	setp.eq.s32 	%p6, %r3, 0;
	@%p6 bra 	$L__BB4_13;
	setp.lt.u32 	%p7, %r4, 3;
	@%p7 bra 	$L__BB4_8;
	mad.lo.s32 	%r36, %r50, %r23, %r46;
	mul.wide.s32 	%rd28, %r36, 4;
	add.s64 	%rd29, %rd3, %rd28;
	ld.global.nc.f32 	%f25, [%rd29];
	mul.wide.u32 	%rd30, %r50, 4;
	add.s64 	%rd31, %rd2, %rd30;
	ld.global.nc.u32 	%r37, [%rd31];
	cvt.rn.f32.s32 	%f26, %r37;
	div.rn.f32 	%f27, %f25, %f26;
	add.s64 	%rd32, %rd1, %rd28;
	st.global.f32 	[%rd32], %f27;
	add.s64 	%rd34, %rd29, %rd45;
	ld.global.nc.f32 	%f28, [%rd34];
	ld.global.nc.u32 	%r38, [%rd31+4];
	cvt.rn.f32.s32 	%f29, %r38;
	div.rn.f32 	%f30, %f28, %f29;
	add.s64 	%rd35, %rd32, %rd45;
	st.global.f32 	[%rd35], %f30;
	add.s64 	%rd36, %rd34, %rd45;
	ld.global.nc.f32 	%f31, [%rd36];
	ld.global.nc.u32 	%r39, [%rd31+8];
	cvt.rn.f32.s32 	%f32, %r39;
	div.rn.f32 	%f33, %f31, %f32;
	add.s64 	%rd37, %rd35, %rd45;
	st.global.f32 	[%rd37], %f33;
	add.s64 	%rd38, %rd36, %rd45;
	ld.global.nc.f32 	%f34, [%rd38];
	ld.global.nc.u32 	%r40, [%rd31+12];
	cvt.rn.f32.s32 	%f35, %r40;
	div.rn.f32 	%f36, %f34, %f35;
	add.s64 	%rd39, %rd37, %rd45;
	st.global.f32 	[%rd39], %f36;
	add.s32 	%r50, %r50, 4;
$L__BB4_8:
	setp.eq.s32 	%p8, %r5, 0;
	@%p8 bra 	$L__BB4_13;
	setp.eq.s32 	%p9, %r5, 1;
	@%p9 bra 	$L__BB4_11;
	mad.lo.s32 	%r41, %r50, %r23, %r46;
	mul.wide.s32 	%rd40, %r41, 4;
	add.s64 	%rd41, %rd3, %rd40;
	ld.global.nc.f32 	%f37, [%rd41];
	mul.wide.u32 	%rd42, %r50, 4;
	add.s64 	%rd43, %rd2, %rd42;
	ld.global.nc.u32 	%r42, [%rd43];
	cvt.rn.f32.s32 	%f38, %r42;
	div.rn.f32 	%f39, %f37, %f38;
	add.s64 	%rd44, %rd1, %rd40;
	st.global.f32 	[%rd44], %f39;
	add.s64 	%rd46, %rd41, %rd45;
	ld.global.nc.f32 	%f40, [%rd46];
	ld.global.nc.u32 	%r43, [%rd43+4];
	cvt.rn.f32.s32 	%f41, %r43;
	div.rn.f32 	%f42, %f40, %f41;
	add.s64 	%rd47, %rd44, %rd45;
	st.global.f32 	[%rd47], %f42;
	add.s32 	%r50, %r50, 2;
$L__BB4_11:
	setp.eq.s32 	%p10, %r7, 0;
	@%p10 bra 	$L__BB4_13;
	mad.lo.s32 	%r44, %r50, %r23, %r46;
	mul.wide.s32 	%rd48, %r44, 4;
	add.s64 	%rd49, %rd3, %rd48;
	ld.global.nc.f32 	%f43, [%rd49];
	mul.wide.u32 	%rd50, %r50, 4;
	add.s64 	%rd51, %rd2, %rd50;
	ld.global.nc.u32 	%r45, [%rd51];
	cvt.rn.f32.s32 	%f44, %r45;
	div.rn.f32 	%f45, %f43, %f44;
	add.s64 	%rd52, %rd1, %rd48;
	st.global.f32 	[%rd52], %f45;
$L__BB4_13:
	add.s32 	%r46, %r46, %r10;
	setp.lt.s32 	%p11, %r46, %r23;
	@%p11 bra 	$L__BB4_2;
$L__BB4_14:
	ret;

}


// ===== COMPILED SASS (sm_100) =====

	.target	sm_100

	.elftype	@"ET_EXEC"


//--------------------- .note.nv.tkinfo           --------------------------
	.section	.note.nv.tkinfo,"",@"SHT_NOTE"
	.sectionflags	@"SHF_NOTE_NV_TKINFO"
	.tkinfo
        /*0018*/ 	.word	0x00000002
        /*0030*/ 	.string	""
        /*0030*/ 	.string	"ptxas"
        /*0030*/ 	.string	"Cuda compilation tools, release 13.0, V13.0.88"
        /*0030*/ 	.string	"Build cuda_13.0.r13.0/compiler.36424714_0"
        /*0030*/ 	.string	"-arch sm_100 -m 64 "



//--------------------- .note.nv.cuinfo           --------------------------
	.section	.note.nv.cuinfo,"",@"SHT_NOTE"
	.sectionflags	@"SHF_NOTE_NV_CUINFO"
        /*0018*/ 	.short	0x0002
        /*001a*/ 	.short	0x0064
        /*001c*/ 	.short	0x0082
	.zero		2


//--------------------- .nv.info                  --------------------------
	.section	.nv.info,"",@"SHT_CUDA_INFO"
	.align	4


	//----- nvinfo : EIATTR_REGCOUNT
	.align		4
        /*0000*/ 	.byte	0x04, 0x2f
        /*0002*/ 	.short	(.L_1 - .L_0)
	.align		4
.L_0:
        /*0004*/ 	.word	index@(_Z10fillKernelPiii)
        /*0008*/ 	.word	0x0000000a


	//----- nvinfo : EIATTR_FRAME_SIZE
	.align		4
.L_1:
        /*000c*/ 	.byte	0x04, 0x11
        /*000e*/ 	.short	(.L_3 - .L_2)
	.align		4
.L_2:
        /*0010*/ 	.word	index@(_Z10fillKernelPiii)
        /*0014*/ 	.word	0x00000000


	//----- nvinfo : EIATTR_REGCOUNT
	.align		4
.L_3:
        /*0018*/ 	.byte	0x04, 0x2f
        /*001a*/ 	.short	(.L_5 - .L_4)
	.align		4
.L_4:
        /*001c*/ 	.word	index@(_Z10copyKernelPiS_i)
        /*0020*/ 	.word	0x0000000a


	//----- nvinfo : EIATTR_FRAME_SIZE
	.align		4
.L_5:
        /*0024*/ 	.byte	0x04, 0x11
        /*0026*/ 	.short	(.L_7 - .L_6)
	.align		4
.L_6:
        /*0028*/ 	.word	index@(_Z10copyKernelPiS_i)
        /*002c*/ 	.word	0x00000000


	//----- nvinfo : EIATTR_REGCOUNT
	.align		4
.L_7:
        /*0030*/ 	.byte	0x04, 0x2f
        /*0032*/ 	.short	(.L_9 - .L_8)
	.align		4
.L_8:
        /*0034*/ 	.word	index@(_Z27Kmeans_find_nearest_clusteriiPfS_S_i)
        /*0038*/ 	.word	0x0000001d


	//----- nvinfo : EIATTR_FRAME_SIZE
	.align		4
.L_9:
        /*003c*/ 	.byte	0x04, 0x11
        /*003e*/ 	.short	(.L_11 - .L_10)
	.align		4
.L_10:
        /*0040*/ 	.word	index@($__internal_1_$__cuda_sm20_sqrt_rn_f32_slowpath)
        /*0044*/ 	.word	0x00000000


	//----- nvinfo : EIATTR_FRAME_SIZE
	.align		4
.L_11:
        /*0048*/ 	.byte	0x04, 0x11
        /*004a*/ 	.short	(.L_13 - .L_12)
	.align		4
.L_12:
        /*004c*/ 	.word	index@(_Z27Kmeans_find_nearest_clusteriiPfS_S_i)
        /*0050*/ 	.word	0x00000000


	//----- nvinfo : EIATTR_REGCOUNT
	.align		4
.L_13:
        /*0054*/ 	.byte	0x04, 0x2f
        /*0056*/ 	.short	(.L_15 - .L_14)
	.align		4
.L_14:
        /*0058*/ 	.word	index@(_Z13assignClusteriiPfPiS0_S_S_i)
        /*005c*/ 	.word	0x00000020


	//----- nvinfo : EIATTR_FRAME_SIZE
	.align		4
.L_15:
        /*0060*/ 	.byte	0x04, 0x11
        /*0062*/ 	.short	(.L_17 - .L_16)
	.align		4
.L_16:
        /*0064*/ 	.word	index@(_Z13assignClusteriiPfPiS0_S_S_i)
        /*0068*/ 	.word	0x00000000


	//----- nvinfo : EIATTR_REGCOUNT
	.align		4
.L_17:
        /*006c*/ 	.byte	0x04, 0x2f
        /*006e*/ 	.short	(.L_19 - .L_18)
	.align		4
.L_18:
        /*0070*/ 	.word	index@(_Z18recalculate_centreiPiPfS0_i)
        /*0074*/ 	.word	0x00000020


	//----- nvinfo : EIATTR_FRAME_SIZE
	.align		4
.L_19:
        /*0078*/ 	.byte	0x04, 0x11
        /*007a*/ 	.short	(.L_21 - .L_20)
	.align		4
.L_20:
        /*007c*/ 	.word	index@($__internal_0_$__cuda_sm3x_div_rn_noftz_f32_slowpath)
        /*0080*/ 	.word	0x00000000


	//----- nvinfo : EIATTR_FRAME_SIZE
	.align		4
.L_21:
        /*0084*/ 	.byte	0x04, 0x11
        /*0086*/ 	.short	(.L_23 - .L_22)
	.align		4
.L_22:
        /*0088*/ 	.word	index@(_Z18recalculate_centreiPiPfS0_i)
        /*008c*/ 	.word	0x00000000


	//----- nvinfo : EIATTR_MIN_STACK_SIZE
	.align		4
.L_23:
        /*0090*/ 	.byte	0x04, 0x12
        /*0092*/ 	.short	(.L_25 - .L_24)
	.align		4
.L_24:
        /*0094*/ 	.word	index@(_Z18recalculate_centreiPiPfS0_i)
        /*0098*/ 	.word	0x00000000


	//----- nvinfo : EIATTR_MIN_STACK_SIZE
	.align		4
.L_25:
        /*009c*/ 	.byte	0x04, 0x12
        /*009e*/ 	.short	(.L_27 - .L_26)
	.align		4
.L_26:
        /*00a0*/ 	.word	index@(_Z13assignClusteriiPfPiS0_S_S_i)
        /*00a4*/ 	.word	0x00000000


	//----- nvinfo : EIATTR_MIN_STACK_SIZE
	.align		4
.L_27:
        /*00a8*/ 	.byte	0x04, 0x12
        /*00aa*/ 	.short	(.L_29 - .L_28)
	.align		4
.L_28:
        /*00ac*/ 	.word	index@(_Z27Kmeans_find_nearest_clusteriiPfS_S_i)
        /*00b0*/ 	.word	0x00000000


	//----- nvinfo : EIATTR_MIN_STACK_SIZE
	.align		4
.L_29:
        /*00b4*/ 	.byte	0x04, 0x12
        /*00b6*/ 	.short	(.L_31 - .L_30)
	.align		4
.L_30:
        /*00b8*/ 	.word	index@(_Z10copyKernelPiS_i)
        /*00bc*/ 	.word	0x00000000


	//----- nvinfo : EIATTR_MIN_STACK_SIZE
	.align		4
.L_31:
        /*00c0*/ 	.byte	0x04, 0x12
        /*00c2*/ 	.short	(.L_33 - .L_32)
	.align		4
.L_32:
        /*00c4*/ 	.word	index@(_Z10fillKernelPiii)
        /*00c8*/ 	.word	0x00000000
.L_33:


//--------------------- .nv.compat                --------------------------
	.section	.nv.compat,"",@"SHT_CUDA_COMPAT_INFO"
	.align	4
        /*0000*/ 	.byte	0x02, 0x09, 0x00, 0x00, 0x02, 0x02, 0x01, 0x00, 0x02, 0x05, 0x05, 0x00, 0x03, 0x07, 0x01, 0x01
        /*0010*/ 	.byte	0x02, 0x03, 0x00, 0x00, 0x02, 0x06, 0x01, 0x00, 0x04, 0x0b, 0x08, 0x00, 0x01, 0x00, 0x00, 0x00
        /*0020*/ 	.byte	0x00, 0x00, 0x00, 0x00


//--------------------- .nv.info._Z18recalculate_centreiPiPfS0_i --------------------------
	.section	.nv.info._Z18recalculate_centreiPiPfS0_i,"",@"SHT_CUDA_INFO"
	.sectionflags	@""
	.align	4


	//----- nvinfo : EIATTR_CUDA_API_VERSION
	.align		4
        /*0000*/ 	.byte	0x04, 0x37
        /*0002*/ 	.short	(.L_35 - .L_34)
.L_34:
        /*0004*/ 	.word	0x00000082


	//----- nvinfo : EIATTR_KPARAM_INFO
	.align		4
.L_35:
        /*0008*/ 	.byte	0x04, 0x17
        /*000a*/ 	.short	(.L_37 - .L_36)
.L_36:
        /*000c*/ 	.word	0x00000000
        /*0010*/ 	.short	0x0004
        /*0012*/ 	.short	0x0020
        /*0014*/ 	.byte	0x00, 0xf0, 0x11, 0x00


	//----- nvinfo : EIATTR_KPARAM_INFO
	.align		4
.L_37:
        /*0018*/ 	.byte	0x04, 0x17
        /*001a*/ 	.short	(.L_39 - .L_38)
.L_38:
        /*001c*/ 	.word	0x00000000
        /*0020*/ 	.short	0x0003
        /*0022*/ 	.short	0x0018
        /*0024*/ 	.byte	0x00, 0xf5, 0x21, 0x00


	//----- nvinfo : EIATTR_KPARAM_INFO
	.align		4
.L_39:
        /*0028*/ 	.byte	0x04, 0x17
        /*002a*/ 	.short	(.L_41 - .L_40)
.L_40:
        /*002c*/ 	.word	0x00000000
        /*0030*/ 	.short	0x0002
        /*0032*/ 	.short	0x0010
        /*0034*/ 	.byte	0x00, 0xf5, 0x21, 0x00


	//----- nvinfo : EIATTR_KPARAM_INFO
	.align		4
.L_41:
        /*0038*/ 	.byte	0x04, 0x17
        /*003a*/ 	.short	(.L_43 - .L_42)
.L_42:
        /*003c*/ 	.word	0x00000000
        /*0040*/ 	.short	0x0001
        /*0042*/ 	.short	0x0008
        /*0044*/ 	.byte	0x00, 0xf5, 0x21, 0x00


	//----- nvinfo : EIATTR_KPARAM_INFO
	.align		4
.L_43:
        /*0048*/ 	.byte	0x04, 0x17
        /*004a*/ 	.short	(.L_45 - .L_44)
.L_44:
        /*004c*/ 	.word	0x00000000
        /*0050*/ 	.short	0x0000
        /*0052*/ 	.short	0x0000
        /*0054*/ 	.byte	0x00, 0xf0, 0x11, 0x00


	//----- nvinfo : EIATTR_SPARSE_MMA_MASK
	.align		4
.L_45:
        /*0058*/ 	.byte	0x03, 0x50
        /*005a*/ 	.short	0x0000


	//----- nvinfo : EIATTR_MAXREG_COUNT
	.align		4
        /*005c*/ 	.byte	0x03, 0x1b
        /*005e*/ 	.short	0x00ff


	//----- nvinfo : EIATTR_MERCURY_ISA_VERSION
	.align		4
        /*0060*/ 	.byte	0x03, 0x5f
        /*0062*/ 	.short	0x0101


	//----- nvinfo : EIATTR_VRC_CTA_INIT_COUNT
	.align		4
        /*0064*/ 	.byte	0x02, 0x4a
	.zero		1
	.zero		1


	//----- nvinfo : EIATTR_EXIT_INSTR_OFFSETS
	.align		4
        /*0068*/ 	.byte	0x04, 0x1c
        /*006a*/ 	.short	(.L_47 - .L_46)


	//   ....[0]....
.L_46:
        /*006c*/ 	.word	0x00000090


	//   ....[1]....
        /*0070*/ 	.word	0x00001740


	//----- nvinfo : EIATTR_CRS_STACK_SIZE
	.align		4
.L_47:
        /*0074*/ 	.byte	0x04, 0x1e
        /*0076*/ 	.short	(.L_49 - .L_48)
.L_48:
        /*0078*/ 	.word	0x00000000


	//----- nvinfo : EIATTR_CBANK_PARAM_SIZE
	.align		4
.L_49:
        /*007c*/ 	.byte	0x03, 0x19
        /*007e*/ 	.short	0x0024


	//----- nvinfo : EIATTR_PARAM_CBANK
	.align		4
        /*0080*/ 	.byte	0x04, 0x0a
        /*0082*/ 	.short	(.L_51 - .L_50)
	.align		4
.L_50:
        /*0084*/ 	.word	index@(.nv.constant0._Z18recalculate_centreiPiPfS0_i)
        /*0088*/ 	.short	0x0380
        /*008a*/ 	.short	0x0024


	//----- nvinfo : EIATTR_SW_WAR
	.align		4
.L_51:
        /*008c*/ 	.byte	0x04, 0x36
        /*008e*/ 	.short	(.L_53 - .L_52)
.L_52:
        /*0090*/ 	.word	0x00000008
.L_53:


//--------------------- .nv.info._Z13assignClusteriiPfPiS0_S_S_i --------------------------
	.section	.nv.info._Z13assignClusteriiPfPiS0_S_S_i,"",@"SHT_CUDA_INFO"
	.sectionflags	@""
	.align	4


	//----- nvinfo : EIATTR_CUDA_API_VERSION
	.align		4
        /*0000*/ 	.byte	0x04, 0x37
        /*0002*/ 	.short	(.L_55 - .L_54)
.L_54:
        /*0004*/ 	.word	0x00000082


	//----- nvinfo : EIATTR_KPARAM_INFO
	.align		4
.L_55:
        /*0008*/ 	.byte	0x04, 0x17
        /*000a*/ 	.short	(.L_57 - .L_56)
.L_56:
        /*000c*/ 	.word	0x00000000
        /*0010*/ 	.short	0x0007
        /*0012*/ 	.short	0x0030
        /*0014*/ 	.byte	0x00, 0xf0, 0x11, 0x00


	//----- nvinfo : EIATTR_KPARAM_INFO
	.align		4
.L_57:
        /*0018*/ 	.byte	0x04, 0x17
        /*001a*/ 	.short	(.L_59 - .L_58)
.L_58:
        /*001c*/ 	.word	0x00000000
        /*0020*/ 	.short	0x0006
        /*0022*/ 	.short	0x0028
        /*0024*/ 	.byte	0x00, 0xf5, 0x21, 0x00


	//----- nvinfo : EIATTR_KPARAM_INFO
	.align		4
.L_59:
        /*0028*/ 	.byte	0x04, 0x17
        /*002a*/ 	.short	(.L_61 - .L_60)
.L_60:
        /*002c*/ 	.word	0x00000000
        /*0030*/ 	.short	0x0005
        /*0032*/ 	.short	0x0020
        /*0034*/ 	.byte	0x00, 0xf5, 0x21, 0x00


	//----- nvinfo : EIATTR_KPARAM_INFO
	.align		4
.L_61:
        /*0038*/ 	.byte	0x04, 0x17
        /*003a*/ 	.short	(.L_63 - .L_62)
.L_62:
        /*003c*/ 	.word	0x00000000
        /*0040*/ 	.short	0x0004
        /*0042*/ 	.short	0x0018
        /*0044*/ 	.byte	0x00, 0xf5, 0x21, 0x00


	//----- nvinfo : EIATTR_KPARAM_INFO
	.align		4
.L_63:
        /*0048*/ 	.byte	0x04, 0x17
        /*004a*/ 	.short	(.L_65 - .L_64)
.L_64:
        /*004c*/ 	.word	0x00000000
        /*0050*/ 	.short	0x0003
        /*0052*/ 	.short	0x0010
        /*0054*/ 	.byte	0x00, 0xf5, 0x21, 0x00


	//----- nvinfo : EIATTR_KPARAM_INFO
	.align		4
.L_65:
        /*0058*/ 	.byte	0x04, 0x17
        /*005a*/ 	.short	(.L_67 - .L_66)
.L_66:
        /*005c*/ 	.word	0x00000000
        /*0060*/ 	.short	0x0002
        /*0062*/ 	.short	0x0008
        /*0064*/ 	.byte	0x00, 0xf5, 0x21, 0x00


	//----- nvinfo : EIATTR_KPARAM_INFO
	.align		4
.L_67:
        /*0068*/ 	.byte	0x04, 0x17
        /*006a*/ 	.short	(.L_69 - .L_68)
.L_68:
        /*006c*/ 	.word	0x00000000
        /*0070*/ 	.short	0x0001
        /*0072*/ 	.short	0x0004
        /*0074*/ 	.byte	0x00, 0xf0, 0x11, 0x00


	//----- nvinfo : EIATTR_KPARAM_INFO
	.align		4
.L_69:
        /*0078*/ 	.byte	0x04, 0x17
        /*007a*/ 	.short	(.L_71 - .L_70)
.L_70:
        /*007c*/ 	.word	0x00000000
        /*0080*/ 	.short	0x0000
        /*0082*/ 	.short	0x0000
        /*0084*/ 	.byte	0x00, 0xf0, 0x11, 0x00


	//----- nvinfo : EIATTR_SPARSE_MMA_MASK
	.align		4
.L_71:
        /*0088*/ 	.byte	0x03, 0x50
        /*008a*/ 	.short	0x0000


	//----- nvinfo : EIATTR_MAXREG_COUNT
	.align		4
        /*008c*/ 	.byte	0x03, 0x1b
        /*008e*/ 	.short	0x00ff


	//----- nvinfo : EIATTR_MERCURY_ISA_VERSION
	.align		4
        /*0090*/ 	.byte	0x03, 0x5f
        /*0092*/ 	.short	0x0101


	//----- nvinfo : EIATTR_VRC_CTA_INIT_COUNT
	.align		4
        /*0094*/ 	.byte	0x02, 0x4a
	.zero		1
	.zero		1


	//----- nvinfo : EIATTR_EXIT_INSTR_OFFSETS
	.align		4
        /*0098*/ 	.byte	0x04, 0x1c
        /*009a*/ 	.short	(.L_73 - .L_72)


	//   ....[0]....
.L_72:
        /*009c*/ 	.word	0x00000070


	//   ....[1]....
        /*00a0*/ 	.word	0x00000d10


	//   ....[2]....
        /*00a4*/ 	.word	0x00001050


	//   ....[3]....
        /*00a8*/ 	.word	0x00001210


	//   ....[4]....
        /*00ac*/ 	.word	0x00001350


	//   ....[5]....
        /*00b0*/ 	.word	0x00001440


	//----- nvinfo : EIATTR_CBANK_PARAM_SIZE
	.align		4
.L_73:
        /*00b4*/ 	.byte	0x03, 0x19
        /*00b6*/ 	.short	0x0034


	//----- nvinfo : EIATTR_PARAM_CBANK
	.align		4
        /*00b8*/ 	.byte	0x04, 0x0a
        /*00ba*/ 	.short	(.L_75 - .L_74)
	.align		4
.L_74:
        /*00bc*/ 	.word	index@(.nv.constant0._Z13assignClusteriiPfPiS0_S_S_i)
        /*00c0*/ 	.short	0x0380
        /*00c2*/ 	.short	0x0034


	//----- nvinfo : EIATTR_SW_WAR
	.align		4
.L_75:
        /*00c4*/ 	.byte	0x04, 0x36
        /*00c6*/ 	.short	(.L_77 - .L_76)
.L_76:
        /*00c8*/ 	.word	0x00000008
.L_77:


//--------------------- .nv.info._Z27Kmeans_find_nearest_clusteriiPfS_S_i --------------------------
	.section	.nv.info._Z27Kmeans_find_nearest_clusteriiPfS_S_i,"",@"SHT_CUDA_INFO"
	.sectionflags	@""
	.align	4


	//----- nvinfo : EIATTR_CUDA_API_VERSION
	.align		4
        /*0000*/ 	.byte	0x04, 0x37
        /*0002*/ 	.short	(.L_79 - .L_78)
.L_78:
        /*0004*/ 	.word	0x00000082


	//----- nvinfo : EIATTR_KPARAM_INFO
	.align		4
.L_79:
        /*0008*/ 	.byte	0x04, 0x17
        /*000a*/ 	.short	(.L_81 - .L_80)
.L_80:
        /*000c*/ 	.word	0x00000000
        /*0010*/ 	.short	0x0005
        /*0012*/ 	.short	0x0020
        /*0014*/ 	.byte	0x00, 0xf0, 0x11, 0x00


	//----- nvinfo : EIATTR_KPARAM_INFO
	.align		4
.L_81:
        /*0018*/ 	.byte	0x04, 0x17
        /*001a*/ 	.short	(.L_83 - .L_82)
.L_82:
        /*001c*/ 	.word	0x00000000
        /*0020*/ 	.short	0x0004
        /*0022*/ 	.short	0x0018
        /*0024*/ 	.byte	0x00, 0xf5, 0x21, 0x00


	//----- nvinfo : EIATTR_KPARAM_INFO
	.align		4
.L_83:
        /*0028*/ 	.byte	0x04, 0x17
        /*002a*/ 	.short	(.L_85 - .L_84)
.L_84:
        /*002c*/ 	.word	0x00000000
        /*0030*/ 	.short	0x0003
        /*0032*/ 	.short	0x0010
        /*0034*/ 	.byte	0x00, 0xf5, 0x21, 0x00


	//----- nvinfo : EIATTR_KPARAM_INFO
	.align		4
.L_85:
        /*0038*/ 	.byte	0x04, 0x17
        /*003a*/ 	.short	(.L_87 - .L_86)
.L_86:
        /*003c*/ 	.word	0x00000000
        /*0040*/ 	.short	0x0002
        /*0042*/ 	.short	0x0008
        /*0044*/ 	.byte	0x00, 0xf5, 0x21, 0x00


	//----- nvinfo : EIATTR_KPARAM_INFO
	.align		4
.L_87:
        /*0048*/ 	.byte	0x04, 0x17
        /*004a*/ 	.short	(.L_89 - .L_88)
.L_88:
        /*004c*/ 	.word	0x00000000
        /*0050*/ 	.short	0x0001
        /*0052*/ 	.short	0x0004
        /*0054*/ 	.byte	0x00, 0xf0, 0x11, 0x00


	//----- nvinfo : EIATTR_KPARAM_INFO
	.align		4
.L_89:
        /*0058*/ 	.byte	0x04, 0x17
        /*005a*/ 	.short	(.L_91 - .L_90)
.L_90:
        /*005c*/ 	.word	0x00000000
        /*0060*/ 	.short	0x0000
        /*0062*/ 	.short	0x0000
        /*0064*/ 	.byte	0x00, 0xf0, 0x11, 0x00


	//----- nvinfo : EIATTR_SPARSE_MMA_MASK
	.align		4
.L_91:
        /*0068*/ 	.byte	0x03, 0x50
        /*006a*/ 	.short	0x0000


	//----- nvinfo : EIATTR_MAXREG_COUNT
	.align		4
        /*006c*/ 	.byte	0x03, 0x1b
        /*006e*/ 	.short	0x00ff


	//----- nvinfo : EIATTR_MERCURY_ISA_VERSION
	.align		4
        /*0070*/ 	.byte	0x03, 0x5f
        /*0072*/ 	.short	0x0101


	//----- nvinfo : EIATTR_VRC_CTA_INIT_COUNT
	.align		4
        /*0074*/ 	.byte	0x02, 0x4a
	.zero		1
	.zero		1


	//----- nvinfo : EIATTR_EXIT_INSTR_OFFSETS
	.align		4
        /*0078*/ 	.byte	0x04, 0x1c
        /*007a*/ 	.short	(.L_93 - .L_92)


	//   ....[0]....
.L_92:
        /*007c*/ 	.word	0x000000c0


	//   ....[1]....
        /*0080*/ 	.word	0x00000a60


	//----- nvinfo : EIATTR_CRS_STACK_SIZE
	.align		4
.L_93:
        /*0084*/ 	.byte	0x04, 0x1e
        /*0086*/ 	.short	(.L_95 - .L_94)
.L_94:
        /*0088*/ 	.word	0x00000000


	//----- nvinfo : EIATTR_CBANK_PARAM_SIZE
	.align		4
.L_95:
        /*008c*/ 	.byte	0x03, 0x19
        /*008e*/ 	.short	0x0024


	//----- nvinfo : EIATTR_PARAM_CBANK
	.align		4
        /*0090*/ 	.byte	0x04, 0x0a
        /*0092*/ 	.short	(.L_97 - .L_96)
	.align		4
.L_96:
        /*0094*/ 	.word	index@(.nv.constant0._Z27Kmeans_find_nearest_clusteriiPfS_S_i)
        /*0098*/ 	.short	0x0380
        /*009a*/ 	.short	0x0024


	//----- nvinfo : EIATTR_SW_WAR
	.align		4
.L_97:
        /*009c*/ 	.byte	0x04, 0x36
        /*009e*/ 	.short	(.L_99 - .L_98)
.L_98:
        /*00a0*/ 	.word	0x00000008
.L_99:


//--------------------- .nv.info._Z10copyKernelPiS_i --------------------------
	.section	.nv.info._Z10copyKernelPiS_i,"",@"SHT_CUDA_INFO"
	.sectionflags	@""
	.align	4


	//----- nvinfo : EIATTR_CUDA_API_VERSION
	.align		4
        /*0000*/ 	.byte	0x04, 0x37
        /*0002*/ 	.short	(.L_101 - .L_100)
.L_100:
        /*0004*/ 	.word	0x00000082


	//----- nvinfo : EIATTR_KPARAM_INFO
	.align		4
.L_101:
        /*0008*/ 	.byte	0x04, 0x17
        /*000a*/ 	.short	(.L_103 - .L_102)
.L_102:
        /*000c*/ 	.word	0x00000000
        /*0010*/ 	.short	0x0002
        /*0012*/ 	.short	0x0010
        /*0014*/ 	.byte	0x00, 0xf0, 0x11, 0x00


	//----- nvinfo : EIATTR_KPARAM_INFO
	.align		4
.L_103:
        /*0018*/ 	.byte	0x04, 0x17
        /*001a*/ 	.short	(.L_105 - .L_104)
.L_104:
        /*001c*/ 	.word	0x00000000
        /*0020*/ 	.short	0x0001
        /*0022*/ 	.short	0x0008
        /*0024*/ 	.byte	0x00, 0xf5, 0x21, 0x00


	//----- nvinfo : EIATTR_KPARAM_INFO
	.align		4
.L_105:
        /*0028*/ 	.byte	0x04, 0x17
        /*002a*/ 	.short	(.L_107 - .L_106)
.L_106:
        /*002c*/ 	.word	0x00000000
        /*0030*/ 	.short	0x0000
        /*0032*/ 	.short	0x0000
        /*0034*/ 	.byte	0x00, 0xf5, 0x21, 0x00


	//----- nvinfo : EIATTR_SPARSE_MMA_MASK
	.align		4
.L_107:
        /*0038*/ 	.byte	0x03, 0x50
        /*003a*/ 	.short	0x0000


	//----- nvinfo : EIATTR_MAXREG_COUNT
	.align		4
        /*003c*/ 	.byte	0x03, 0x1b
        /*003e*/ 	.short	0x00ff


	//----- nvinfo : EIATTR_MERCURY_ISA_VERSION
	.align		4
        /*0040*/ 	.byte	0x03, 0x5f
        /*0042*/ 	.short	0x0101


	//----- nvinfo : EIATTR_VRC_CTA_INIT_COUNT
	.align		4
        /*0044*/ 	.byte	0x02, 0x4a
	.zero		1
	.zero		1


	//----- nvinfo : EIATTR_EXIT_INSTR_OFFSETS
	.align		4
        /*0048*/ 	.byte	0x04, 0x1c
        /*004a*/ 	.short	(.L_109 - .L_108)


	//   ....[0]....
.L_108:
        /*004c*/ 	.word	0x00000070


	//   ....[1]....
        /*0050*/ 	.word	0x000000f0


	//----- nvinfo : EIATTR_CBANK_PARAM_SIZE
	.align		4
.L_109:
        /*0054*/ 	.byte	0x03, 0x19
        /*0056*/ 	.short	0x0014


	//----- nvinfo : EIATTR_PARAM_CBANK
	.align		4
        /*0058*/ 	.byte	0x04, 0x0a
        /*005a*/ 	.short	(.L_111 - .L_110)
	.align		4
.L_110:
        /*005c*/ 	.word	index@(.nv.constant0._Z10copyKernelPiS_i)
        /*0060*/ 	.short	0x0380
        /*0062*/ 	.short	0x0014


	//----- nvinfo : EIATTR_SW_WAR
	.align		4
.L_111:
        /*0064*/ 	.byte	0x04, 0x36
        /*0066*/ 	.short	(.L_113 - .L_112)
.L_112:
        /*0068*/ 	.word	0x00000008
.L_113:


//--------------------- .nv.info._Z10fillKernelPiii --------------------------
	.section	.nv.info._Z10fillKernelPiii,"",@"SHT_CUDA_INFO"
	.sectionflags	@""
	.align	4


	//----- nvinfo : EIATTR_CUDA_API_VERSION
	.align		4
        /*0000*/ 	.byte	0x04, 0x37
        /*0002*/ 	.short	(.L_115 - .L_114)
.L_114:
        /*0004*/ 	.word	0x00000082


	//----- nvinfo : EIATTR_KPARAM_INFO
	.align		4
.L_115:
        /*0008*/ 	.byte	0x04, 0x17
        /*000a*/ 	.short	(.L_117 - .L_116)
.L_116:
        /*000c*/ 	.word	0x00000000
        /*0010*/ 	.short	0x0002
        /*0012*/ 	.short	0x000c
        /*0014*/ 	.byte	0x00, 0xf0, 0x11, 0x00


	//----- nvinfo : EIATTR_KPARAM_INFO
	.align		4
.L_117:
        /*0018*/ 	.byte	0x04, 0x17
        /*001a*/ 	.short	(.L_119 - .L_118)
.L_118:
        /*001c*/ 	.word	0x00000000
        /*0020*/ 	.short	0x0001
        /*0022*/ 	.short	0x0008
        /*0024*/ 	.byte	0x00, 0xf0, 0x11, 0x00


	//----- nvinfo : EIATTR_KPARAM_INFO
	.align		4
.L_119:
        /*0028*/ 	.byte	0x04, 0x17
        /*002a*/ 	.short	(.L_121 - .L_120)
.L_120:
        /*002c*/ 	.word	0x00000000
        /*0030*/ 	.short	0x0000
        /*0032*/ 	.short	0x0000
        /*0034*/ 	.byte	0x00, 0xf5, 0x21, 0x00


	//----- nvinfo : EIATTR_SPARSE_MMA_MASK
	.align		4
.L_121:
        /*0038*/ 	.byte	0x03, 0x50
        /*003a*/ 	.short	0x0000


	//----- nvinfo : EIATTR_MAXREG_COUNT
	.align		4
        /*003c*/ 	.byte	0x03, 0x1b
        /*003e*/ 	.short	0x00ff


	//----- nvinfo : EIATTR_MERCURY_ISA_VERSION
	.align		4
        /*0040*/ 	.byte	0x03, 0x5f
        /*0042*/ 	.short	0x0101


	//----- nvinfo : EIATTR_VRC_CTA_INIT_COUNT
	.align		4
        /*0044*/ 	.byte	0x02, 0x4a
	.zero		1
	.zero		1


	//----- nvinfo : EIATTR_EXIT_INSTR_OFFSETS
	.align		4
        /*0048*/ 	.byte	0x04, 0x1c
        /*004a*/ 	.short	(.L_123 - .L_122)


	//   ....[0]....
.L_122:
        /*004c*/ 	.word	0x00000070


	//   ....[1]....
        /*0050*/ 	.word	0x000000d0


	//----- nvinfo : EIATTR_CBANK_PARAM_SIZE
	.align		4
.L_123:
        /*0054*/ 	.byte	0x03, 0x19
        /*0056*/ 	.short	0x0010


	//----- nvinfo : EIATTR_PARAM_CBANK
	.align		4
        /*0058*/ 	.byte	0x04, 0x0a
        /*005a*/ 	.short	(.L_125 - .L_124)
	.align		4
.L_124:
        /*005c*/ 	.word	index@(.nv.constant0._Z10fillKernelPiii)
        /*0060*/ 	.short	0x0380
        /*0062*/ 	.short	0x0010


	//----- nvinfo : EIATTR_SW_WAR
	.align		4
.L_125:
        /*0064*/ 	.byte	0x04, 0x36
        /*0066*/ 	.short	(.L_127 - .L_126)
.L_126:
        /*0068*/ 	.word	0x00000008
.L_127:


//--------------------- .nv.callgraph             --------------------------
	.section	.nv.callgraph,"",@"SHT_CUDA_CALLGRAPH"
	.align	4
	.sectionentsize	8
	.align		4
        /*0000*/ 	.word	0x00000000
	.align		4
        /*0004*/ 	.word	0xffffffff
	.align		4
        /*0008*/ 	.word	0x00000000
	.align		4
        /*000c*/ 	.word	0xfffffffe
	.align		4
        /*0010*/ 	.word	0x00000000
	.align		4
        /*0014*/ 	.word	0xfffffffd
	.align		4
        /*0018*/ 	.word	0x00000000
	.align		4
        /*001c*/ 	.word	0xfffffffc


//--------------------- .text._Z18recalculate_centreiPiPfS0_i --------------------------
	.section	.text._Z18recalculate_centreiPiPfS0_i,"ax",@progbits
	.align	128
        .global         _Z18recalculate_centreiPiPfS0_i
        .type           _Z18recalculate_centreiPiPfS0_i,@function
        .size           _Z18recalculate_centreiPiPfS0_i,(.L_x_72 - _Z18recalculate_centreiPiPfS0_i)
        .other          _Z18recalculate_centreiPiPfS0_i,@"STO_CUDA_ENTRY STV_DEFAULT"
_Z18recalculate_centreiPiPfS0_i:
.text._Z18recalculate_centreiPiPfS0_i:
[----:B------:R-:W-:Y:S01]  /*0000*/  LDC R1, c[0x0][0x37c] ;  /* 0x0000df00ff017b82 */ /* 0x000fe20000000800 */
[----:B------:R-:W0:Y:S07]  /*0010*/  S2R R24, SR_TID.X ;  /* 0x0000000000187919 */ /* 0x000e2e0000002100 */
[----:B------:R-:W0:Y:S01]  /*0020*/  S2UR UR4, SR_CTAID.X ;  /* 0x00000000000479c3 */ /* 0x000e220000002500 */
[----:B------:R-:W1:Y:S07]  /*0030*/  LDCU UR5, c[0x0][0x3a0] ;  /* 0x00007400ff0577ac */ /* 0x000e6e0008000800 */
[----:B------:R-:W0:Y:S08]  /*0040*/  LDC R9, c[0x0][0x360] ;  /* 0x0000d800ff097b82 */ /* 0x000e300000000800 */
[----:B------:R-:W2:Y:S01]  /*0050*/  LDC R10, c[0x0][0x380] ;  /* 0x0000e000ff0a7b82 */ /* 0x000ea20000000800 */
[----:B0-----:R-:W-:Y:S01]  /*0060*/  IMAD R24, R9, UR4, R24 ;  /* 0x0000000409187c24 */ /* 0x001fe2000f8e0218 */
[----:B--2---:R-:W-:-:S04]  /*0070*/  ISETP.GE.AND P0, PT, R10, 0x1, PT ;  /* 0x000000010a00780c */ /* 0x004fc80003f06270 */
[----:B-1----:R-:W-:-:S13]  /*0080*/  ISETP.GE.OR P0, PT, R24, UR5, !P0 ;  /* 0x0000000518007c0c */ /* 0x002fda000c706670 */
[----:B------:R-:W-:Y:S05]  /*0090*/  @P0 EXIT ;  /* 0x000000000000094d */ /* 0x000fea0003800000 */
[----:B------:R-:W0:Y:S01]  /*00a0*/  LDCU UR4, c[0x0][0x370] ;  /* 0x00006e00ff0477ac */ /* 0x000e220008000800 */
[C---:B------:R-:W-:Y:S02]  /*00b0*/  LOP3.LUT R12, R10.reuse, 0x7, RZ, 0xc0, !PT ;  /* 0x000000070a0c7812 */ /* 0x040fe400078ec0ff */
[C---:B------:R-:W-:Y:S01]  /*00c0*/  LOP3.LUT R11, R10.reuse, 0x7ffffff8, RZ, 0xc0, !PT ;  /* 0x7ffffff80a0b7812 */ /* 0x040fe200078ec0ff */
[----:B------:R-:W1:Y:S01]  /*00d0*/  LDCU.64 UR6, c[0x0][0x358] ;  /* 0x00006b00ff0677ac */ /* 0x000e620008000a00 */
[----:B------:R-:W-:Y:S02]  /*00e0*/  LOP3.LUT R10, R10, 0x3, RZ, 0xc0, !PT ;  /* 0x000000030a0a7812 */ /* 0x000fe400078ec0ff */
[----:B------:R-:W-:Y:S02]  /*00f0*/  IADD3 R8, PT, PT, R12, -0x1, RZ ;  /* 0xffffffff0c087810 */ /* 0x000fe40007ffe0ff */
[----:B------:R-:W-:Y:S01]  /*0100*/  IADD3 R7, PT, PT, -R11, RZ, RZ ;  /* 0x000000ff0b077210 */ /* 0x000fe20007ffe1ff */
[----:B0-----:R-:W-:-:S07]  /*0110*/  IMAD R9, R9, UR4, RZ ;  /* 0x0000000409097c24 */ /* 0x001fce000f8e02ff */
.L_x_35:
[----:B0-----:R-:W0:Y:S01]  /*0120*/  LDCU UR4, c[0x0][0x380] ;  /* 0x00007000ff0477ac */ /* 0x001e220008000800 */
[----:B---3--:R-:W-:Y:S01]  /*0130*/  HFMA2 R5, -RZ, RZ, 0, 0 ;  /* 0x00000000ff057431 */ /* 0x008fe200000001ff */
[----:B0-----:R-:W-:-:S09]  /*0140*/  UISETP.GE.U32.AND UP0, UPT, UR4, 0x8, UPT ;  /* 0x000000080400788c */ /* 0x001fd2000bf06070 */
[----:B--2---:R-:W-:Y:S05]  /*0150*/  BRA.U !UP0, `(.L_x_0) ;  /* 0x0000000908b47547 */ /* 0x004fea000b800000 */
[----:B------:R-:W0:Y:S01]  /*0160*/  LDCU.64 UR4, c[0x0][0x388] ;  /* 0x00007100ff0477ac */ /* 0x000e220008000a00 */
[----:B------:R-:W2:Y:S01]  /*0170*/  LDC R6, c[0x0][0x3a0] ;  /* 0x0000e800ff067b82 */ /* 0x000ea20000000800 */
[----:B------:R-:W-:Y:S02]  /*0180*/  MOV R5, R24 ;  /* 0x0000001800057202 */ /* 0x000fe40000000f00 */
[----:B------:R-:W-:-:S05]  /*0190*/  MOV R4, R7 ;  /* 0x0000000700047202 */ /* 0x000fca0000000f00 */
[----:B------:R-:W3:Y:S08]  /*01a0*/  LDC.64 R18, c[0x0][0x398] ;  /* 0x0000e600ff127b82 */ /* 0x000ef00000000a00 */
[----:B------:R-:W4:Y:S01]  /*01b0*/  LDC.64 R16, c[0x0][0x390] ;  /* 0x0000e400ff107b82 */ /* 0x000f220000000a00 */
[----:B0-----:R-:W-:-:S04]  /*01c0*/  UIADD3 UR4, UP0, UPT, UR4, 0x10, URZ ;  /* 0x0000001004047890 */ /* 0x001fc8000ff1e0ff */
[----:B------:R-:W-:Y:S02]  /*01d0*/  UIADD3.X UR5, UPT, UPT, URZ, UR5, URZ, UP0, !UPT ;  /* 0x00000005ff057290 */ /* 0x000fe400087fe4ff */
[----:B------:R-:W-:-:S04]  /*01e0*/  MOV R14, UR4 ;  /* 0x00000004000e7c02 */ /* 0x000fc80008000f00 */
[----:B------:R-:W-:-:S07]  /*01f0*/  IMAD.U32 R15, RZ, RZ, UR5 ;  /* 0x00000005ff0f7e24 */ /* 0x000fce000f8e00ff */
.L_x_17:
[----:B-1----:R-:W5:Y:S01]  /*0200*/  LDG.E.CONSTANT R0, desc[UR6][R14.64+-0x10] ;  /* 0xfffff0060e007981 */ /* 0x002f62000c1e9900 */
[----:B---3--:R-:W-:-:S05]  /*0210*/  IMAD.WIDE R20, R5, 0x4, R18 ;  /* 0x0000000405147825 */ /* 0x008fca00078e0212 */
[----:B------:R-:W3:Y:S01]  /*0220*/  LDG.E.CONSTANT R3, desc[UR6][R20.64] ;  /* 0x0000000614037981 */ /* 0x000ee2000c1e9900 */
[----:B------:R-:W-:Y:S01]  /*0230*/  BSSY.RECONVERGENT B2, `(.L_x_1) ;  /* 0x000000d000027945 */ /* 0x000fe20003800200 */
[----:B-----5:R-:W-:-:S04]  /*0240*/  I2FP.F32.S32 R22, R0 ;  /* 0x0000000000167245 */ /* 0x020fc80000201400 */
[----:B------:R-:W0:Y:S08]  /*0250*/  MUFU.RCP R0, R22 ;  /* 0x0000001600007308 */ /* 0x000e300000001000 */
[----:B---3--:R-:W1:Y:S01]  /*0260*/  FCHK P0, R3, R22 ;  /* 0x0000001603007302 */ /* 0x008e620000000000 */
[----:B0-----:R-:W-:-:S04]  /*0270*/  FFMA R13, -R22, R0, 1 ;  /* 0x3f800000160d7423 */ /* 0x001fc80000000100 */
[----:B------:R-:W-:-:S04]  /*0280*/  FFMA R0, R0, R13, R0 ;  /* 0x0000000d00007223 */ /* 0x000fc80000000000 */
[----:B------:R-:W-:-:S04]  /*0290*/  FFMA R13, R3, R0, RZ ;  /* 0x00000000030d7223 */ /* 0x000fc800000000ff */
[----:B------:R-:W-:-:S04]  /*02a0*/  FFMA R2, -R22, R13, R3 ;  /* 0x0000000d16027223 */ /* 0x000fc80000000103 */
[----:B------:R-:W-:Y:S01]  /*02b0*/  FFMA R0, R0, R2, R13 ;  /* 0x0000000200007223 */ /* 0x000fe2000000000d */
[----:B-1----:R-:W-:Y:S06]  /*02c0*/  @!P0 BRA `(.L_x_2) ;  /* 0x00000000000c8947 */ /* 0x002fec0003800000 */
[----:B------:R-:W-:Y:S02]  /*02d0*/  MOV R0, R22 ;  /* 0x0000001600007202 */ /* 0x000fe40000000f00 */
[----:B------:R-:W-:-:S07]  /*02e0*/  MOV R26, 0x300 ;  /* 0x00000300001a7802 */ /* 0x000fce0000000f00 */
[----:B--2-4-:R-:W-:Y:S05]  /*02f0*/  CALL.REL.NOINC `($__internal_0_$__cuda_sm3x_div_rn_noftz_f32_slowpath) ;  /* 0x0000001400147944 */ /* 0x014fea0003c00000 */
.L_x_2:
[----:B------:R-:W-:Y:S05]  /*0300*/  BSYNC.RECONVERGENT B2 ;  /* 0x0000000000027941 */ /* 0x000fea0003800200 */
.L_x_1:
[----:B------:R-:W3:Y:S01]  /*0310*/  LDG.E.CONSTANT R2, desc[UR6][R14.64+-0xc] ;  /* 0xfffff4060e027981 */ /* 0x000ee2000c1e9900 */
[----:B--2---:R-:W-:-:S05]  /*0320*/  IMAD.WIDE R20, R6, 0x4, R20 ;  /* 0x0000000406147825 */ /* 0x004fca00078e0214 */
[----:B------:R-:W2:Y:S01]  /*0330*/  LDG.E.CONSTANT R3, desc[UR6][R20.64] ;  /* 0x0000000614037981 */ /* 0x000ea2000c1e9900 */
[----:B----4-:R-:W-:Y:S01]  /*0340*/  IMAD.WIDE R22, R5, 0x4, R16 ;  /* 0x0000000405167825 */ /* 0x010fe200078e0210 */
[----:B------:R-:W-:Y:S04]  /*0350*/  BSSY.RECONVERGENT B2, `(.L_x_3) ;  /* 0x000000f000027945 */ /* 0x000fe80003800200 */
[----:B------:R0:W-:Y:S01]  /*0360*/  STG.E desc[UR6][R22.64], R0 ;  /* 0x0000000016007986 */ /* 0x0001e2000c101906 */
[----:B---3--:R-:W-:-:S04]  /*0370*/  I2FP.F32.S32 R26, R2 ;  /* 0x00000002001a7245 */ /* 0x008fc80000201400 */
[----:B------:R-:W1:Y:S08]  /*0380*/  MUFU.RCP R2, R26 ;  /* 0x0000001a00027308 */ /* 0x000e700000001000 */
[----:B--2---:R-:W2:Y:S01]  /*0390*/  FCHK P0, R3, R26 ;  /* 0x0000001a03007302 */ /* 0x004ea20000000000 */
[----:B-1----:R-:W-:-:S04]  /*03a0*/  FFMA R13, -R26, R2, 1 ;  /* 0x3f8000001a0d7423 */ /* 0x002fc80000000102 */
[----:B------:R-:W-:-:S04]  /*03b0*/  FFMA R2, R2, R13, R2 ;  /* 0x0000000d02027223 */ /* 0x000fc80000000002 */
[----:B------:R-:W-:-:S04]  /*03c0*/  FFMA R13, R3, R2, RZ ;  /* 0x00000002030d7223 */ /* 0x000fc800000000ff */
[----:B------:R-:W-:-:S04]  /*03d0*/  FFMA R25, -R26, R13, R3 ;  /* 0x0000000d1a197223 */ /* 0x000fc80000000103 */
[----:B------:R-:W-:Y:S01]  /*03e0*/  FFMA R13, R2, R25, R13 ;  /* 0x00000019020d7223 */ /* 0x000fe2000000000d */
[----:B0-2---:R-:W-:Y:S06]  /*03f0*/  @!P0 BRA `(.L_x_4) ;  /* 0x0000000000108947 */ /* 0x005fec0003800000 */
[----:B------:R-:W-:Y:S02]  /*0400*/  MOV R0, R26 ;  /* 0x0000001a00007202 */ /* 0x000fe40000000f00 */
[----:B------:R-:W-:-:S07]  /*0410*/  MOV R26, 0x430 ;  /* 0x00000430001a7802 */ /* 0x000fce0000000f00 */
[----:B------:R-:W-:Y:S05]  /*0420*/  CALL.REL.NOINC `($__internal_0_$__cuda_sm3x_div_rn_noftz_f32_slowpath) ;  /* 0x0000001000c87944 */ /* 0x000fea0003c00000 */
[----:B------:R-:W-:-:S07]  /*0430*/  MOV R13, R0 ;  /* 0x00000000000d7202 */ /* 0x000fce0000000f00 */
.L_x_4:
[----:B------:R-:W-:Y:S05]  /*0440*/  BSYNC.RECONVERGENT B2 ;  /* 0x0000000000027941 */ /* 0x000fea0003800200 */
.L_x_3:
[----:B------:R-:W2:Y:S01]  /*0450*/  LDG.E.CONSTANT R0, desc[UR6][R14.64+-0x8] ;  /* 0xfffff8060e007981 */ /* 0x000ea2000c1e9900 */
[----:B------:R-:W-:-:S05]  /*0460*/  IMAD.WIDE R20, R6, 0x4, R20 ;  /* 0x0000000406147825 */ /* 0x000fca00078e0214 */
[----:B------:R-:W3:Y:S01]  /*0470*/  LDG.E.CONSTANT R3, desc[UR6][R20.64] ;  /* 0x0000000614037981 */ /* 0x000ee2000c1e9900 */
[----:B------:R-:W-:Y:S01]  /*0480*/  IMAD.WIDE R22, R6, 0x4, R22 ;  /* 0x0000000406167825 */ /* 0x000fe200078e0216 */
[----:B------:R-:W-:Y:S04]  /*0490*/  BSSY.RECONVERGENT B2, `(.L_x_5) ;  /* 0x000000e000027945 */ /* 0x000fe80003800200 */
[----:B------:R0:W-:Y:S01]  /*04a0*/  STG.E desc[UR6][R22.64], R13 ;  /* 0x0000000d16007986 */ /* 0x0001e2000c101906 */
[----:B--2---:R-:W-:-:S04]  /*04b0*/  I2FP.F32.S32 R26, R0 ;  /* 0x00000000001a7245 */ /* 0x004fc80000201400 */
[----:B------:R-:W1:Y:S08]  /*04c0*/  MUFU.RCP R0, R26 ;  /* 0x0000001a00007308 */ /* 0x000e700000001000 */
[----:B---3--:R-:W2:Y:S01]  /*04d0*/  FCHK P0, R3, R26 ;  /* 0x0000001a03007302 */ /* 0x008ea20000000000 */
        /* <DEDUP_REMOVED lines=9> */
.L_x_6:
[----:B------:R-:W-:Y:S05]  /*0570*/  BSYNC.RECONVERGENT B2 ;  /* 0x0000000000027941 */ /* 0x000fea0003800200 */
.L_x_5:
        /* <DEDUP_REMOVED lines=18> */
[----:B------:R-:W-:-:S07]  /*06a0*/  IMAD.MOV.U32 R13, RZ, RZ, R0 ;  /* 0x000000ffff0d7224 */ /* 0x000fce00078e0000 */
.L_x_8:
[----:B------:R-:W-:Y:S05]  /*06b0*/  BSYNC.RECONVERGENT B2 ;  /* 0x0000000000027941 */ /* 0x000fea0003800200 */
.L_x_7:
        /* <DEDUP_REMOVED lines=18> */
.L_x_10:
[----:B------:R-:W-:Y:S05]  /*07e0*/  BSYNC.RECONVERGENT B2 ;  /* 0x0000000000027941 */ /* 0x000fea0003800200 */
.L_x_9:
        /* <DEDUP_REMOVED lines=19> */
.L_x_12:
[----:B------:R-:W-:Y:S05]  /*0920*/  BSYNC.RECONVERGENT B2 ;  /* 0x0000000000027941 */ /* 0x000fea0003800200 */
.L_x_11:
        /* <DEDUP_REMOVED lines=18> */
.L_x_14:
[----:B------:R-:W-:Y:S05]  /*0a50*/  BSYNC.RECONVERGENT B2 ;  /* 0x0000000000027941 */ /* 0x000fea0003800200 */
.L_x_13:
        /* <DEDUP_REMOVED lines=19> */
.L_x_16:
[----:B------:R-:W-:Y:S05]  /*0b90*/  BSYNC.RECONVERGENT B2 ;  /* 0x0000000000027941 */ /* 0x000fea0003800200 */
.L_x_15:
[----:B------:R-:W-:Y:S01]  /*0ba0*/  IMAD.WIDE R22, R6, 0x4, R22 ;  /* 0x0000000406167825 */ /* 0x000fe200078e0216 */
[----:B------:R-:W-:Y:S02]  /*0bb0*/  IADD3 R4, PT, PT, R4, 0x8, RZ ;  /* 0x0000000804047810 */ /* 0x000fe40007ffe0ff */
[----:B------:R-:W-:Y:S02]  /*0bc0*/  IADD3 R14, P1, PT, R14, 0x20, RZ ;  /* 0x000000200e0e7810 */ /* 0x000fe40007f3e0ff */
[----:B------:R0:W-:Y:S01]  /*0bd0*/  STG.E desc[UR6][R22.64], R13 ;  /* 0x0000000d16007986 */ /* 0x0001e2000c101906 */
[----:B------:R-:W-:Y:S02]  /*0be0*/  ISETP.NE.AND P0, PT, R4, RZ, PT ;  /* 0x000000ff0400720c */ /* 0x000fe40003f05270 */
[----:B------:R-:W-:Y:S02]  /*0bf0*/  IADD3.X R15, PT, PT, RZ, R15, RZ, P1, !PT ;  /* 0x0000000fff0f7210 */ /* 0x000fe40000ffe4ff */
[----:B------:R-:W-:-:S09]  /*0c00*/  LEA R5, R6, R5, 0x3 ;  /* 0x0000000506057211 */ /* 0x000fd200078e18ff */
[----:B0-----:R-:W-:Y:S05]  /*0c10*/  @P0 BRA `(.L_x_17) ;  /* 0xfffffff400780947 */ /* 0x001fea000383ffff */
[----:B------:R-:W-:-:S07]  /*0c20*/  MOV R5, R11 ;  /* 0x0000000b00057202 */ /* 0x000fce0000000f00 */
.L_x_0:
[----:B------:R-:W-:-:S13]  /*0c30*/  ISETP.NE.AND P0, PT, R12, RZ, PT ;  /* 0x000000ff0c00720c */ /* 0x000fda0003f05270 */
[----:B------:R-:W-:Y:S05]  /*0c40*/  @!P0 BRA `(.L_x_18) ;  /* 0x0000000800ac8947 */ /* 0x000fea0003800000 */
[----:B------:R-:W-:-:S13]  /*0c50*/  ISETP.GE.U32.AND P0, PT, R8, 0x3, PT ;  /* 0x000000030800780c */ /* 0x000fda0003f06070 */
[----:B------:R-:W-:Y:S05]  /*0c60*/  @!P0 BRA `(.L_x_19) ;  /* 0x0000000400648947 */ /* 0x000fea0003800000 */
[----:B------:R-:W0:Y:S01]  /*0c70*/  LDC.64 R16, c[0x0][0x388] ;  /* 0x0000e200ff107b82 */ /* 0x000e220000000a00 */
[----:B------:R-:W2:Y:S07]  /*0c80*/  LDCU UR4, c[0x0][0x3a0] ;  /* 0x00007400ff0477ac */ /* 0x000eae0008000800 */
[----:B------:R-:W3:Y:S01]  /*0c90*/  LDC.64 R14, c[0x0][0x398] ;  /* 0x0000e600ff0e7b82 */ /* 0x000ee20000000a00 */
[----:B0-----:R-:W-:-:S05]  /*0ca0*/  IMAD.WIDE.U32 R16, R5, 0x4, R16 ;  /* 0x0000000405107825 */ /* 0x001fca00078e0010 */
[----:B-1----:R-:W4:Y:S01]  /*0cb0*/  LDG.E.CONSTANT R0, desc[UR6][R16.64] ;  /* 0x0000000610007981 */ /* 0x002f22000c1e9900 */
[----:B--2---:R-:W-:-:S04]  /*0cc0*/  IMAD R4, R5, UR4, R24 ;  /* 0x0000000405047c24 */ /* 0x004fc8000f8e0218 */
[----:B---3--:R-:W-:-:S05]  /*0cd0*/  IMAD.WIDE R14, R4, 0x4, R14 ;  /* 0x00000004040e7825 */ /* 0x008fca00078e020e */
[----:B------:R-:W2:Y:S01]  /*0ce0*/  LDG.E.CONSTANT R3, desc[UR6][R14.64] ;  /* 0x000000060e037981 */ /* 0x000ea2000c1e9900 */
[----:B------:R-:W-:Y:S01]  /*0cf0*/  BSSY.RECONVERGENT B2, `(.L_x_20) ;  /* 0x000000d000027945 */ /* 0x000fe20003800200 */
[----:B----4-:R-:W-:-:S04]  /*0d00*/  I2FP.F32.S32 R6, R0 ;  /* 0x0000000000067245 */ /* 0x010fc80000201400 */
[----:B------:R-:W0:Y:S08]  /*0d10*/  MUFU.RCP R0, R6 ;  /* 0x0000000600007308 */ /* 0x000e300000001000 */
[----:B--2---:R-:W1:Y:S01]  /*0d20*/  FCHK P0, R3, R6 ;  /* 0x0000000603007302 */ /* 0x004e620000000000 */
        /* <DEDUP_REMOVED lines=8> */
[----:B------:R-:W-:Y:S05]  /*0db0*/  CALL.REL.NOINC `($__internal_0_$__cuda_sm3x_div_rn_noftz_f32_slowpath) ;  /* 0x0000000800647944 */ /* 0x000fea0003c00000 */
.L_x_21:
[----:B------:R-:W-:Y:S05]  /*0dc0*/  BSYNC.RECONVERGENT B2 ;  /* 0x0000000000027941 */ /* 0x000fea0003800200 */
.L_x_20:
[----:B------:R-:W0:Y:S01]  /*0dd0*/  LDC R3, c[0x0][0x3a0] ;  /* 0x0000e800ff037b82 */ /* 0x000e220000000800 */
[----:B------:R-:W2:Y:S07]  /*0de0*/  LDG.E.CONSTANT R2, desc[UR6][R16.64+0x4] ;  /* 0x0000040610027981 */ /* 0x000eae000c1e9900 */
[----:B------:R-:W1:Y:S01]  /*0df0*/  LDC.64 R18, c[0x0][0x390] ;  /* 0x0000e400ff127b82 */ /* 0x000e620000000a00 */
[----:B0-----:R-:W-:-:S05]  /*0e00*/  IMAD.WIDE R14, R3, 0x4, R14 ;  /* 0x00000004030e7825 */ /* 0x001fca00078e020e */
[----:B------:R-:W3:Y:S01]  /*0e10*/  LDG.E.CONSTANT R3, desc[UR6][R14.64] ;  /* 0x000000060e037981 */ /* 0x000ee2000c1e9900 */
[----:B------:R-:W-:Y:S01]  /*0e20*/  BSSY.RECONVERGENT B2, `(.L_x_22) ;  /* 0x0000010000027945 */ /* 0x000fe20003800200 */
[----:B-1----:R-:W-:-:S05]  /*0e30*/  IMAD.WIDE R18, R4, 0x4, R18 ;  /* 0x0000000404127825 */ /* 0x002fca00078e0212 */
[----:B------:R0:W-:Y:S01]  /*0e40*/  STG.E desc[UR6][R18.64], R0 ;  /* 0x0000000012007986 */ /* 0x0001e2000c101906 */
[----:B--2---:R-:W-:-:S04]  /*0e50*/  I2FP.F32.S32 R6, R2 ;  /* 0x0000000200067245 */ /* 0x004fc80000201400 */
[----:B------:R-:W1:Y:S02]  /*0e60*/  MUFU.RCP R2, R6 ;  /* 0x0000000600027308 */ /* 0x000e640000001000 */
[----:B-1----:R-:W-:-:S04]  /*0e70*/  FFMA R13, -R6, R2, 1 ;  /* 0x3f800000060d7423 */ /* 0x002fc80000000102 */
[----:B------:R-:W-:Y:S02]  /*0e80*/  FFMA R2, R2, R13, R2 ;  /* 0x0000000d02027223 */ /* 0x000fe40000000002 */
[----:B---3--:R-:W1:Y:S02]  /*0e90*/  FCHK P0, R3, R6 ;  /* 0x0000000603007302 */ /* 0x008e640000000000 */
[----:B------:R-:W-:-:S04]  /*0ea0*/  FFMA R13, R3, R2, RZ ;  /* 0x00000002030d7223 */ /* 0x000fc800000000ff */
[----:B------:R-:W-:-:S04]  /*0eb0*/  FFMA R4, -R6, R13, R3 ;  /* 0x0000000d06047223 */ /* 0x000fc80000000103 */
[----:B------:R-:W-:Y:S01]  /*0ec0*/  FFMA R13, R2, R4, R13 ;  /* 0x00000004020d7223 */ /* 0x000fe2000000000d */
[----:B01----:R-:W-:Y:S06]  /*0ed0*/  @!P0 BRA `(.L_x_23) ;  /* 0x0000000000108947 */ /* 0x003fec0003800000 */
[----:B------:R-:W-:Y:S01]  /*0ee0*/  IMAD.MOV.U32 R0, RZ, RZ, R6 ;  /* 0x000000ffff007224 */ /* 0x000fe200078e0006 */
[----:B------:R-:W-:-:S07]  /*0ef0*/  MOV R26, 0xf10 ;  /* 0x00000f10001a7802 */ /* 0x000fce0000000f00 */
[----:B------:R-:W-:Y:S05]  /*0f00*/  CALL.REL.NOINC `($__internal_0_$__cuda_sm3x_div_rn_noftz_f32_slowpath) ;  /* 0x0000000800107944 */ /* 0x000fea0003c00000 */
[----:B------:R-:W-:-:S07]  /*0f10*/  MOV R13, R0 ;  /* 0x00000000000d7202 */ /* 0x000fce0000000f00 */
.L_x_23:
[----:B------:R-:W-:Y:S05]  /*0f20*/  BSYNC.RECONVERGENT B2 ;  /* 0x0000000000027941 */ /* 0x000fea0003800200 */
.L_x_22:
[----:B------:R-:W0:Y:S01]  /*0f30*/  LDC R21, c[0x0][0x3a0] ;  /* 0x0000e800ff157b82 */ /* 0x000e220000000800 */
[----:B------:R-:W2:Y:S01]  /*0f40*/  LDG.E.CONSTANT R0, desc[UR6][R16.64+0x8] ;  /* 0x0000080610007981 */ /* 0x000ea2000c1e9900 */
[----:B0-----:R-:W-:-:S05]  /*0f50*/  IMAD.WIDE R14, R21, 0x4, R14 ;  /* 0x00000004150e7825 */ /* 0x001fca00078e020e */
[----:B------:R-:W3:Y:S01]  /*0f60*/  LDG.E.CONSTANT R3, desc[UR6][R14.64] ;  /* 0x000000060e037981 */ /* 0x000ee2000c1e9900 */
[----:B------:R-:W-:Y:S01]  /*0f70*/  IMAD.WIDE R18, R21, 0x4, R18 ;  /* 0x0000000415127825 */ /* 0x000fe200078e0212 */
[----:B------:R-:W-:Y:S04]  /*0f80*/  BSSY.RECONVERGENT B2, `(.L_x_24) ;  /* 0x000000e000027945 */ /* 0x000fe80003800200 */
        /* <DEDUP_REMOVED lines=10> */
[----:B------:R-:W-:Y:S02]  /*1030*/  MOV R0, R4 ;  /* 0x0000000400007202 */ /* 0x000fe40000000f00 */
[----:B------:R-:W-:-:S07]  /*1040*/  MOV R26, 0x1060 ;  /* 0x00001060001a7802 */ /* 0x000fce0000000f00 */
[----:B------:R-:W-:Y:S05]  /*1050*/  CALL.REL.NOINC `($__internal_0_$__cuda_sm3x_div_rn_noftz_f32_slowpath) ;  /* 0x0000000400bc7944 */ /* 0x000fea0003c00000 */
.L_x_25:
[----:B------:R-:W-:Y:S05]  /*1060*/  BSYNC.RECONVERGENT B2 ;  /* 0x0000000000027941 */ /* 0x000fea0003800200 */
.L_x_24:
        /* <DEDUP_REMOVED lines=19> */
[----:B------:R-:W-:-:S07]  /*11a0*/  MOV R13, R0 ;  /* 0x00000000000d7202 */ /* 0x000fce0000000f00 */
.L_x_27:
[----:B------:R-:W-:Y:S05]  /*11b0*/  BSYNC.RECONVERGENT B2 ;  /* 0x0000000000027941 */ /* 0x000fea0003800200 */
.L_x_26:
[----:B------:R-:W0:Y:S01]  /*11c0*/  LDC R3, c[0x0][0x3a0] ;  /* 0x0000e800ff037b82 */ /* 0x000e220000000800 */
[----:B------:R-:W-:Y:S01]  /*11d0*/  IADD3 R5, PT, PT, R5, 0x4, RZ ;  /* 0x0000000405057810 */ /* 0x000fe20007ffe0ff */
[----:B0-----:R-:W-:-:S05]  /*11e0*/  IMAD.WIDE R18, R3, 0x4, R18 ;  /* 0x0000000403127825 */ /* 0x001fca00078e0212 */
[----:B------:R0:W-:Y:S02]  /*11f0*/  STG.E desc[UR6][R18.64], R13 ;  /* 0x0000000d12007986 */ /* 0x0001e4000c101906 */
.L_x_19:
[----:B------:R-:W-:-:S13]  /*1200*/  ISETP.NE.AND P0, PT, R10, RZ, PT ;  /* 0x000000ff0a00720c */ /* 0x000fda0003f05270 */
[----:B------:R-:W-:Y:S05]  /*1210*/  @!P0 BRA `(.L_x_18) ;  /* 0x0000000400388947 */ /* 0x000fea0003800000 */
[----:B------:R-:W-:-:S13]  /*1220*/  ISETP.NE.AND P0, PT, R10, 0x1, PT ;  /* 0x000000010a00780c */ /* 0x000fda0003f05270 */
[----:B------:R-:W-:Y:S05]  /*1230*/  @!P0 BRA `(.L_x_28) ;  /* 0x0000000000c08947 */ /* 0x000fea0003800000 */
[----:B------:R-:W2:Y:S01]  /*1240*/  LDC.64 R14, c[0x0][0x388] ;  /* 0x0000e200ff0e7b82 */ /* 0x000ea20000000a00 */
[----:B------:R-:W3:Y:S07]  /*1250*/  LDCU UR4, c[0x0][0x3a0] ;  /* 0x00007400ff0477ac */ /* 0x000eee0008000800 */
[----:B------:R-:W4:Y:S01]  /*1260*/  LDC.64 R16, c[0x0][0x398] ;  /* 0x0000e600ff107b82 */ /* 0x000f220000000a00 */
[----:B--2---:R-:W-:-:S05]  /*1270*/  IMAD.WIDE.U32 R14, R5, 0x4, R14 ;  /* 0x00000004050e7825 */ /* 0x004fca00078e000e */
[----:B-1----:R-:W2:Y:S01]  /*1280*/  LDG.E.CONSTANT R0, desc[UR6][R14.64] ;  /* 0x000000060e007981 */ /* 0x002ea2000c1e9900 */
[----:B---3--:R-:W-:-:S04]  /*1290*/  IMAD R4, R5, UR4, R24 ;  /* 0x0000000405047c24 */ /* 0x008fc8000f8e0218 */
[----:B----4-:R-:W-:-:S05]  /*12a0*/  IMAD.WIDE R16, R4, 0x4, R16 ;  /* 0x0000000404107825 */ /* 0x010fca00078e0210 */
[----:B------:R-:W3:Y:S01]  /*12b0*/  LDG.E.CONSTANT R3, desc[UR6][R16.64] ;  /* 0x0000000610037981 */ /* 0x000ee2000c1e9900 */
[----:B------:R-:W-:Y:S01]  /*12c0*/  BSSY.RECONVERGENT B2, `(.L_x_29) ;  /* 0x000000d000027945 */ /* 0x000fe20003800200 */
[----:B--2---:R-:W-:-:S04]  /*12d0*/  I2FP.F32.S32 R6, R0 ;  /* 0x0000000000067245 */ /* 0x004fc80000201400 */
        /* <DEDUP_REMOVED lines=11> */
.L_x_30:
[----:B------:R-:W-:Y:S05]  /*1390*/  BSYNC.RECONVERGENT B2 ;  /* 0x0000000000027941 */ /* 0x000fea0003800200 */
.L_x_29:
[----:B------:R-:W0:Y:S01]  /*13a0*/  LDC R3, c[0x0][0x3a0] ;  /* 0x0000e800ff037b82 */ /* 0x000e220000000800 */
[----:B------:R-:W2:Y:S01]  /*13b0*/  LDG.E.CONSTANT R14, desc[UR6][R14.64+0x4] ;  /* 0x000004060e0e7981 */ /* 0x000ea2000c1e9900 */
[----:B0-----:R-:W-:-:S06]  /*13c0*/  IMAD.WIDE R2, R3, 0x4, R16 ;  /* 0x0000000403027825 */ /* 0x001fcc00078e0210 */
[----:B------:R-:W0:Y:S01]  /*13d0*/  LDC.64 R16, c[0x0][0x390] ;  /* 0x0000e400ff107b82 */ /* 0x000e220000000a00 */
[----:B------:R-:W3:Y:S01]  /*13e0*/  LDG.E.CONSTANT R3, desc[UR6][R2.64] ;  /* 0x0000000602037981 */ /* 0x000ee2000c1e9900 */
[----:B------:R-:W-:Y:S01]  /*13f0*/  BSSY.RECONVERGENT B2, `(.L_x_31) ;  /* 0x0000010000027945 */ /* 0x000fe20003800200 */
[----:B0-----:R-:W-:-:S05]  /*1400*/  IMAD.WIDE R16, R4, 0x4, R16 ;  /* 0x0000000404107825 */ /* 0x001fca00078e0210 */
        /* <DEDUP_REMOVED lines=14> */
.L_x_32:
[----:B------:R-:W-:Y:S05]  /*14f0*/  BSYNC.RECONVERGENT B2 ;  /* 0x0000000000027941 */ /* 0x000fea0003800200 */
.L_x_31:
[----:B------:R-:W0:Y:S01]  /*1500*/  LDC R3, c[0x0][0x3a0] ;  /* 0x0000e800ff037b82 */ /* 0x000e220000000800 */
[----:B------:R-:W-:Y:S01]  /*1510*/  IADD3 R5, PT, PT, R5, 0x2, RZ ;  /* 0x0000000205057810 */ /* 0x000fe20007ffe0ff */
[----:B0-----:R-:W-:-:S05]  /*1520*/  IMAD.WIDE R16, R3, 0x4, R16 ;  /* 0x0000000403107825 */ /* 0x001fca00078e0210 */
[----:B------:R2:W-:Y:S02]  /*1530*/  STG.E desc[UR6][R16.64], R13 ;  /* 0x0000000d10007986 */ /* 0x0005e4000c101906 */
.L_x_28:
[----:B------:R-:W3:Y:S02]  /*1540*/  LDCU UR4, c[0x0][0x380] ;  /* 0x00007000ff0477ac */ /* 0x000ee40008000800 */
[----:B---3--:R-:W-:-:S09]  /*1550*/  ULOP3.LUT UP0, URZ, UR4, 0x1, URZ, 0xc0, !UPT ;  /* 0x0000000104ff7892 */ /* 0x008fd2000f80c0ff */
[----:B------:R-:W-:Y:S05]  /*1560*/  BRA.U !UP0, `(.L_x_18) ;  /* 0x0000000108647547 */ /* 0x000fea000b800000 */
[----:B------:R-:W3:Y:S01]  /*1570*/  LDC.64 R14, c[0x0][0x388] ;  /* 0x0000e200ff0e7b82 */ /* 0x000ee20000000a00 */
[----:B------:R-:W4:Y:S07]  /*1580*/  LDCU UR4, c[0x0][0x3a0] ;  /* 0x00007400ff0477ac */ /* 0x000f2e0008000800 */
[----:B------:R-:W5:Y:S01]  /*1590*/  LDC.64 R2, c[0x0][0x398] ;  /* 0x0000e600ff027b82 */ /* 0x000f620000000a00 */
[----:B---3--:R-:W-:-:S06]  /*15a0*/  IMAD.WIDE.U32 R14, R5, 0x4, R14 ;  /* 0x00000004050e7825 */ /* 0x008fcc00078e000e */
[----:B-1----:R-:W2:Y:S01]  /*15b0*/  LDG.E.CONSTANT R14, desc[UR6][R14.64] ;  /* 0x000000060e0e7981 */ /* 0x002ea2000c1e9900 */
[----:B----4-:R-:W-:-:S04]  /*15c0*/  IMAD R4, R5, UR4, R24 ;  /* 0x0000000405047c24 */ /* 0x010fc8000f8e0218 */
[----:B-----5:R-:W-:-:S06]  /*15d0*/  IMAD.WIDE R2, R4, 0x4, R2 ;  /* 0x0000000404027825 */ /* 0x020fcc00078e0202 */
[----:B------:R-:W3:Y:S01]  /*15e0*/  LDG.E.CONSTANT R3, desc[UR6][R2.64] ;  /* 0x0000000602037981 */ /* 0x000ee2000c1e9900 */
[----:B------:R-:W-:Y:S01]  /*15f0*/  BSSY.RECONVERGENT B2, `(.L_x_33) ;  /* 0x000000d000027945 */ /* 0x000fe20003800200 */
        /* <DEDUP_REMOVED lines=8> */
[----:B--2---:R-:W-:Y:S06]  /*1680*/  @!P0 BRA `(.L_x_34) ;  /* 0x00000000000c8947 */ /* 0x004fec0003800000 */
[----:B------:R-:W-:Y:S02]  /*1690*/  MOV R0, R16 ;  /* 0x0000001000007202 */ /* 0x000fe40000000f00 */
[----:B------:R-:W-:-:S07]  /*16a0*/  MOV R26, 0x16c0 ;  /* 0x000016c0001a7802 */ /* 0x000fce0000000f00 */
[----:B0-----:R-:W-:Y:S05]  /*16b0*/  CALL.REL.NOINC `($__internal_0_$__cuda_sm3x_div_rn_noftz_f32_slowpath) ;  /* 0x0000000000247944 */ /* 0x001fea0003c00000 */
.L_x_34:
[----:B------:R-:W-:Y:S05]  /*16c0*/  BSYNC.RECONVERGENT B2 ;  /* 0x0000000000027941 */ /* 0x000fea0003800200 */
.L_x_33:
[----:B------:R-:W1:Y:S02]  /*16d0*/  LDC.64 R2, c[0x0][0x390] ;  /* 0x0000e400ff027b82 */ /* 0x000e640000000a00 */
[----:B-1----:R-:W-:-:S05]  /*16e0*/  IMAD.WIDE R4, R4, 0x4, R2 ;  /* 0x0000000404047825 */ /* 0x002fca00078e0202 */
[----:B------:R3:W-:Y:S02]  /*16f0*/  STG.E desc[UR6][R4.64], R0 ;  /* 0x0000000004007986 */ /* 0x0007e4000c101906 */
.L_x_18:
[----:B------:R-:W4:Y:S01]  /*1700*/  LDCU UR4, c[0x0][0x3a0] ;  /* 0x00007400ff0477ac */ /* 0x000f220008000800 */
[----:B------:R-:W-:-:S04]  /*1710*/  IADD3 R24, PT, PT, R9, R24, RZ ;  /* 0x0000001809187210 */ /* 0x000fc80007ffe0ff */
[----:B----4-:R-:W-:-:S13]  /*1720*/  ISETP.GE.AND P0, PT, R24, UR4, PT ;  /* 0x0000000418007c0c */ /* 0x010fda000bf06270 */
[----:B------:R-:W-:Y:S05]  /*1730*/  @!P0 BRA `(.L_x_35) ;  /* 0xffffffe800788947 */ /* 0x000fea000383ffff */
[----:B-1----:R-:W-:Y:S05]  /*1740*/  EXIT ;  /* 0x000000000000794d */ /* 0x002fea0003800000 */
        .weak           $__internal_0_$__cuda_sm3x_div_rn_noftz_f32_slowpath
        .type           $__internal_0_$__cuda_sm3x_div_rn_noftz_f32_slowpath,@function
        .size           $__internal_0_$__cuda_sm3x_div_rn_noftz_f32_slowpath,(.L_x_72 - $__internal_0_$__cuda_sm3x_div_rn_noftz_f32_slowpath)
$__internal_0_$__cuda_sm3x_div_rn_noftz_f32_slowpath:
[----:B------:R-:W-:Y:S01]  /*1750*/  SHF.R.U32.HI R2, RZ, 0x17, R0 ;  /* 0x00000017ff027819 */ /* 0x000fe20000011600 */
[----:B------:R-:W-:Y:S01]  /*1760*/  BSSY.RECONVERGENT B0, `(.L_x_36) ;  /* 0x0000062000007945 */ /* 0x000fe20003800200 */
[----:B------:R-:W-:Y:S02]  /*1770*/  SHF.R.U32.HI R27, RZ, 0x17, R3 ;  /* 0x00000017ff1b7819 */ /* 0x000fe40000011603 */
[----:B------:R-:W-:Y:S02]  /*1780*/  LOP3.LUT R2, R2, 0xff, RZ, 0xc0, !PT ;  /* 0x000000ff02027812 */ /* 0x000fe400078ec0ff */
[----:B------:R-:W-:Y:S02]  /*1790*/  LOP3.LUT R27, R27, 0xff, RZ, 0xc0, !PT ;  /* 0x000000ff1b1b7812 */ /* 0x000fe400078ec0ff */
[----:B------:R-:W-:Y:S02]  /*17a0*/  IADD3 R28, PT, PT, R2, -0x1, RZ ;  /* 0xffffffff021c7810 */ /* 0x000fe40007ffe0ff */
[----:B------:R-:W-:-:S02]  /*17b0*/  IADD3 R25, PT, PT, R27, -0x1, RZ ;  /* 0xffffffff1b197810 */ /* 0x000fc40007ffe0ff */
[----:B------:R-:W-:-:S04]  /*17c0*/  ISETP.GT.U32.AND P0, PT, R28, 0xfd, PT ;  /* 0x000000fd1c00780c */ /* 0x000fc80003f04070 */
[----:B------:R-:W-:-:S13]  /*17d0*/  ISETP.GT.U32.OR P0, PT, R25, 0xfd, P0 ;  /* 0x000000fd1900780c */ /* 0x000fda0000704470 */
[----:B------:R-:W-:Y:S01]  /*17e0*/  @!P0 IMAD.MOV.U32 R13, RZ, RZ, RZ ;  /* 0x000000ffff0d8224 */ /* 0x000fe200078e00ff */
[----:B------:R-:W-:Y:S06]  /*17f0*/  @!P0 BRA `(.L_x_37) ;  /* 0x00000000005c8947 */ /* 0x000fec0003800000 */
[----:B------:R-:W-:Y:S02]  /*1800*/  FSETP.GTU.FTZ.AND P0, PT, |R3|, +INF , PT ;  /* 0x7f8000000300780b */ /* 0x000fe40003f1c200 */
[----:B------:R-:W-:-:S04]  /*1810*/  FSETP.GTU.FTZ.AND P1, PT, |R0|, +INF , PT ;  /* 0x7f8000000000780b */ /* 0x000fc80003f3c200 */
[----:B------:R-:W-:-:S13]  /*1820*/  PLOP3.LUT P0, PT, P0, P1, PT, 0xf8, 0x8f ;  /* 0x00000000008f781c */ /* 0x000fda0000703f70 */
[----:B------:R-:W-:Y:S05]  /*1830*/  @P0 BRA `(.L_x_38) ;  /* 0x00000004004c0947 */ /* 0x000fea0003800000 */
[----:B------:R-:W-:-:S13]  /*1840*/  LOP3.LUT P0, RZ, R0, 0x7fffffff, R3, 0xc8, !PT ;  /* 0x7fffffff00ff7812 */ /* 0x000fda000780c803 */
[----:B------:R-:W-:Y:S05]  /*1850*/  @!P0 BRA `(.L_x_39) ;  /* 0x00000004003c8947 */ /* 0x000fea0003800000 */
[C---:B------:R-:W-:Y:S02]  /*1860*/  FSETP.NEU.FTZ.AND P2, PT, |R3|.reuse, +INF , PT ;  /* 0x7f8000000300780b */ /* 0x040fe40003f5d200 */
[----:B------:R-:W-:Y:S02]  /*1870*/  FSETP.NEU.FTZ.AND P1, PT, |R0|, +INF , PT ;  /* 0x7f8000000000780b */ /* 0x000fe40003f3d200 */
[----:B------:R-:W-:-:S11]  /*1880*/  FSETP.NEU.FTZ.AND P0, PT, |R3|, +INF , PT ;  /* 0x7f8000000300780b */ /* 0x000fd60003f1d200 */
[----:B------:R-:W-:Y:S05]  /*1890*/  @!P1 BRA !P2, `(.L_x_39) ;  /* 0x00000004002c9947 */ /* 0x000fea0005000000 */
[----:B------:R-:W-:-:S04]  /*18a0*/  LOP3.LUT P2, RZ, R3, 0x7fffffff, RZ, 0xc0, !PT ;  /* 0x7fffffff03ff7812 */ /* 0x000fc8000784c0ff */
[----:B------:R-:W-:-:S13]  /*18b0*/  PLOP3.LUT P1, PT, P1, P2, PT, 0x2f, 0xf2 ;  /* 0x0000000000f2781c */ /* 0x000fda0000f24577 */
[----:B------:R-:W-:Y:S05]  /*18c0*/  @P1 BRA `(.L_x_40) ;  /* 0x0000000400181947 */ /* 0x000fea0003800000 */
[----:B------:R-:W-:-:S04]  /*18d0*/  LOP3.LUT P1, RZ, R0, 0x7fffffff, RZ, 0xc0, !PT ;  /* 0x7fffffff00ff7812 */ /* 0x000fc8000782c0ff */
[----:B------:R-:W-:-:S13]  /*18e0*/  PLOP3.LUT P0, PT, P0, P1, PT, 0x2f, 0xf2 ;  /* 0x0000000000f2781c */ /* 0x000fda0000702577 */
[----:B------:R-:W-:Y:S05]  /*18f0*/  @P0 BRA `(.L_x_41) ;  /* 0x0000000400000947 */ /* 0x000fea0003800000 */
[----:B------:R-:W-:Y:S02]  /*1900*/  ISETP.GE.AND P0, PT, R25, RZ, PT ;  /* 0x000000ff1900720c */ /* 0x000fe40003f06270 */
[----:B------:R-:W-:-:S11]  /*1910*/  ISETP.GE.AND P1, PT, R28, RZ, PT ;  /* 0x000000ff1c00720c */ /* 0x000fd60003f26270 */
[----:B------:R-:W-:Y:S01]  /*1920*/  @P0 MOV R13, RZ ;  /* 0x000000ff000d0202 */ /* 0x000fe20000000f00 */
[----:B------:R-:W-:Y:S01]  /*1930*/  @!P0 FFMA R3, R3, 1.84467440737095516160e+19, RZ ;  /* 0x5f80000003038823 */ /* 0x000fe200000000ff */
[----:B------:R-:W-:Y:S01]  /*1940*/  @!P0 MOV R13, 0xffffffc0 ;  /* 0xffffffc0000d8802 */ /* 0x000fe20000000f00 */
[----:B------:R-:W-:-:S03]  /*1950*/  @!P1 FFMA R0, R0, 1.84467440737095516160e+19, RZ ;  /* 0x5f80000000009823 */ /* 0x000fc600000000ff */
[----:B------:R-:W-:-:S07]  /*1960*/  @!P1 IADD3 R13, PT, PT, R13, 0x40, RZ ;  /* 0x000000400d0d9810 */ /* 0x000fce0007ffe0ff */
.L_x_37:
[----:B------:R-:W-:Y:S01]  /*1970*/  LEA R29, R2, 0xc0800000, 0x17 ;  /* 0xc0800000021d7811 */ /* 0x000fe200078eb8ff */
[----:B------:R-:W-:Y:S01]  /*1980*/  BSSY.RECONVERGENT B1, `(.L_x_42) ;  /* 0x0000036000017945 */ /* 0x000fe20003800200 */
[----:B------:R-:W-:Y:S02]  /*1990*/  IADD3 R28, PT, PT, R27, -0x7f, RZ ;  /* 0xffffff811b1c7810 */ /* 0x000fe40007ffe0ff */
[----:B------:R-:W-:Y:S02]  /*19a0*/  IADD3 R29, PT, PT, -R29, R0, RZ ;  /* 0x000000001d1d7210 */ /* 0x000fe40007ffe1ff */
[C---:B------:R-:W-:Y:S01]  /*19b0*/  IADD3 R2, PT, PT, R28.reuse, 0x7f, -R2 ;  /* 0x0000007f1c027810 */ /* 0x040fe20007ffe802 */
[----:B------:R-:W-:Y:S01]  /*19c0*/  IMAD R0, R28, -0x800000, R3 ;  /* 0xff8000001c007824 */ /* 0x000fe200078e0203 */
[----:B------:R-:W0:Y:S01]  /*19d0*/  MUFU.RCP R25, R29 ;  /* 0x0000001d00197308 */ /* 0x000e220000001000 */
[----:B------:R-:W-:Y:S01]  /*19e0*/  FADD.FTZ R27, -R29, -RZ ;  /* 0x800000ff1d1b7221 */ /* 0x000fe20000010100 */
[----:B------:R-:W-:-:S03]  /*19f0*/  IADD3 R13, PT, PT, R2, R13, RZ ;  /* 0x0000000d020d7210 */ /* 0x000fc60007ffe0ff */
[----:B0-----:R-:W-:-:S04]  /*1a00*/  FFMA R28, R25, R27, 1 ;  /* 0x3f800000191c7423 */ /* 0x001fc8000000001b */
[----:B------:R-:W-:-:S04]  /*1a10*/  FFMA R25, R25, R28, R25 ;  /* 0x0000001c19197223 */ /* 0x000fc80000000019 */
[----:B------:R-:W-:-:S04]  /*1a20*/  FFMA R28, R0, R25, RZ ;  /* 0x00000019001c7223 */ /* 0x000fc800000000ff */
[----:B------:R-:W-:-:S04]  /*1a30*/  FFMA R2, R27, R28, R0 ;  /* 0x0000001c1b027223 */ /* 0x000fc80000000000 */
[----:B------:R-:W-:-:S04]  /*1a40*/  FFMA R2, R25, R2, R28 ;  /* 0x0000000219027223 */ /* 0x000fc8000000001c */
[----:B------:R-:W-:-:S04]  /*1a50*/  FFMA R27, R27, R2, R0 ;  /* 0x000000021b1b7223 */ /* 0x000fc80000000000 */
[----:B------:R-:W-:-:S05]  /*1a60*/  FFMA R0, R25, R27, R2 ;  /* 0x0000001b19007223 */ /* 0x000fca0000000002 */
[----:B------:R-:W-:-:S04]  /*1a70*/  SHF.R.U32.HI R28, RZ, 0x17, R0 ;  /* 0x00000017ff1c7819 */ /* 0x000fc80000011600 */
[----:B------:R-:W-:-:S05]  /*1a80*/  LOP3.LUT R28, R28, 0xff, RZ, 0xc0, !PT ;  /* 0x000000ff1c1c7812 */ /* 0x000fca00078ec0ff */
[----:B------:R-:W-:-:S05]  /*1a90*/  IMAD.IADD R3, R28, 0x1, R13 ;  /* 0x000000011c037824 */ /* 0x000fca00078e020d */
[----:B------:R-:W-:-:S04]  /*1aa0*/  IADD3 R28, PT, PT, R3, -0x1, RZ ;  /* 0xffffffff031c7810 */ /* 0x000fc80007ffe0ff */
[----:B------:R-:W-:-:S13]  /*1ab0*/  ISETP.GE.U32.AND P0, PT, R28, 0xfe, PT ;  /* 0x000000fe1c00780c */ /* 0x000fda0003f06070 */
[----:B------:R-:W-:Y:S05]  /*1ac0*/  @!P0 BRA `(.L_x_43) ;  /* 0x0000000000808947 */ /* 0x000fea0003800000 */
[----:B------:R-:W-:-:S13]  /*1ad0*/  ISETP.GT.AND P0, PT, R3, 0xfe, PT ;  /* 0x000000fe0300780c */ /* 0x000fda0003f04270 */
[----:B------:R-:W-:Y:S05]  /*1ae0*/  @P0 BRA `(.L_x_44) ;  /* 0x00000000006c0947 */ /* 0x000fea0003800000 */
[----:B------:R-:W-:-:S13]  /*1af0*/  ISETP.GE.AND P0, PT, R3, 0x1, PT ;  /* 0x000000010300780c */ /* 0x000fda0003f06270 */
[----:B------:R-:W-:Y:S05]  /*1b00*/  @P0 BRA `(.L_x_45) ;  /* 0x0000000000740947 */ /* 0x000fea0003800000 */
[----:B------:R-:W-:Y:S02]  /*1b10*/  ISETP.GE.AND P0, PT, R3, -0x18, PT ;  /* 0xffffffe80300780c */ /* 0x000fe40003f06270 */
[----:B------:R-:W-:-:S11]  /*1b20*/  LOP3.LUT R0, R0, 0x80000000, RZ, 0xc0, !PT ;  /* 0x8000000000007812 */ /* 0x000fd600078ec0ff */
[----:B------:R-:W-:Y:S05]  /*1b30*/  @!P0 BRA `(.L_x_45) ;  /* 0x0000000000688947 */ /* 0x000fea0003800000 */
[CCC-:B------:R-:W-:Y:S01]  /*1b40*/  FFMA.RP R13, R25.reuse, R27.reuse, R2.reuse ;  /* 0x0000001b190d7223 */ /* 0x1c0fe20000008002 */
[CCC-:B------:R-:W-:Y:S01]  /*1b50*/  FFMA.RM R28, R25.reuse, R27.reuse, R2.reuse ;  /* 0x0000001b191c7223 */ /* 0x1c0fe20000004002 */
[----:B------:R-:W-:Y:S01]  /*1b60*/  FFMA.RZ R2, R25, R27, R2 ;  /* 0x0000001b19027223 */ /* 0x000fe2000000c002 */
[C---:B------:R-:W-:Y:S02]  /*1b70*/  ISETP.NE.AND P2, PT, R3.reuse, RZ, PT ;  /* 0x000000ff0300720c */ /* 0x040fe40003f45270 */
[----:B------:R-:W-:Y:S02]  /*1b80*/  ISETP.NE.AND P1, PT, R3, RZ, PT ;  /* 0x000000ff0300720c */ /* 0x000fe40003f25270 */
[----:B------:R-:W-:Y:S02]  /*1b90*/  LOP3.LUT R2, R2, 0x7fffff, RZ, 0xc0, !PT ;  /* 0x007fffff02027812 */ /* 0x000fe400078ec0ff */
[----:B------:R-:W-:Y:S02]  /*1ba0*/  FSETP.NEU.FTZ.AND P0, PT, R13, R28, PT ;  /* 0x0000001c0d00720b */ /* 0x000fe40003f1d000 */
[----:B------:R-:W-:-:S02]  /*1bb0*/  IADD3 R13, PT, PT, R3, 0x20, RZ ;  /* 0x00000020030d7810 */ /* 0x000fc40007ffe0ff */
[----:B------:R-:W-:Y:S02]  /*1bc0*/  LOP3.LUT R2, R2, 0x800000, RZ, 0xfc, !PT ;  /* 0x0080000002027812 */ /* 0x000fe400078efcff */
[----:B------:R-:W-:Y:S02]  /*1bd0*/  IADD3 R3, PT, PT, -R3, RZ, RZ ;  /* 0x000000ff03037210 */ /* 0x000fe40007ffe1ff */
[----:B------:R-:W-:Y:S02]  /*1be0*/  SHF.L.U32 R13, R2, R13, RZ ;  /* 0x0000000d020d7219 */ /* 0x000fe400000006ff */
[----:B------:R-:W-:Y:S02]  /*1bf0*/  SEL R3, R3, RZ, P2 ;  /* 0x000000ff03037207 */ /* 0x000fe40001000000 */
[----:B------:R-:W-:Y:S02]  /*1c00*/  ISETP.NE.AND P1, PT, R13, RZ, P1 ;  /* 0x000000ff0d00720c */ /* 0x000fe40000f25270 */
[----:B------:R-:W-:-:S02]  /*1c10*/  SHF.R.U32.HI R13, RZ, R3, R2 ;  /* 0x00000003ff0d7219 */ /* 0x000fc40000011602 */
[----:B------:R-:W-:Y:S02]  /*1c20*/  PLOP3.LUT P0, PT, P0, P1, PT, 0xf8, 0x8f ;  /* 0x00000000008f781c */ /* 0x000fe40000703f70 */
[----:B------:R-:W-:Y:S02]  /*1c30*/  SHF.R.U32.HI R3, RZ, 0x1, R13 ;  /* 0x00000001ff037819 */ /* 0x000fe4000001160d */
[----:B------:R-:W-:-:S04]  /*1c40*/  SEL R2, RZ, 0x1, !P0 ;  /* 0x00000001ff027807 */ /* 0x000fc80004000000 */
[----:B------:R-:W-:-:S04]  /*1c50*/  LOP3.LUT R2, R2, 0x1, R3, 0xf8, !PT ;  /* 0x0000000102027812 */ /* 0x000fc800078ef803 */
[----:B------:R-:W-:-:S04]  /*1c60*/  LOP3.LUT R2, R2, R13, RZ, 0xc0, !PT ;  /* 0x0000000d02027212 */ /* 0x000fc800078ec0ff */
[----:B------:R-:W-:-:S04]  /*1c70*/  IADD3 R3, PT, PT, R3, R2, RZ ;  /* 0x0000000203037210 */ /* 0x000fc80007ffe0ff */
[----:B------:R-:W-:Y:S01]  /*1c80*/  LOP3.LUT R0, R3, R0, RZ, 0xfc, !PT ;  /* 0x0000000003007212 */ /* 0x000fe200078efcff */
[----:B------:R-:W-:Y:S06]  /*1c90*/  BRA `(.L_x_45) ;  /* 0x0000000000107947 */ /* 0x000fec0003800000 */
.L_x_44:
[----:B------:R-:W-:-:S04]  /*1ca0*/  LOP3.LUT R0, R0, 0x80000000, RZ, 0xc0, !PT ;  /* 0x8000000000007812 */ /* 0x000fc800078ec0ff */
[----:B------:R-:W-:Y:S01]  /*1cb0*/  LOP3.LUT R0, R0, 0x7f800000, RZ, 0xfc, !PT ;  /* 0x7f80000000007812 */ /* 0x000fe200078efcff */
[----:B------:R-:W-:Y:S06]  /*1cc0*/  BRA `(.L_x_45) ;  /* 0x0000000000047947 */ /* 0x000fec0003800000 */
.L_x_43:
[----:B------:R-:W-:-:S07]  /*1cd0*/  LEA R0, R13, R0, 0x17 ;  /* 0x000000000d007211 */ /* 0x000fce00078eb8ff */
.L_x_45:
[----:B------:R-:W-:Y:S05]  /*1ce0*/  BSYNC.RECONVERGENT B1 ;  /* 0x0000000000017941 */ /* 0x000fea0003800200 */
.L_x_42:
[----:B------:R-:W-:Y:S05]  /*1cf0*/  BRA `(.L_x_46) ;  /* 0x0000000000207947 */ /* 0x000fea0003800000 */
.L_x_41:
[----:B------:R-:W-:-:S04]  /*1d00*/  LOP3.LUT R0, R0, 0x80000000, R3, 0x48, !PT ;  /* 0x8000000000007812 */ /* 0x000fc800078e4803 */
[----:B------:R-:W-:Y:S01]  /*1d10*/  LOP3.LUT R0, R0, 0x7f800000, RZ, 0xfc, !PT ;  /* 0x7f80000000007812 */ /* 0x000fe200078efcff */
[----:B------:R-:W-:Y:S06]  /*1d20*/  BRA `(.L_x_46) ;  /* 0x0000000000147947 */ /* 0x000fec0003800000 */
.L_x_40:
[----:B------:R-:W-:Y:S01]  /*1d30*/  LOP3.LUT R0, R0, 0x80000000, R3, 0x48, !PT ;  /* 0x8000000000007812 */ /* 0x000fe200078e4803 */
[----:B------:R-:W-:Y:S06]  /*1d40*/  BRA `(.L_x_46) ;  /* 0x00000000000c7947 */ /* 0x000fec0003800000 */
.L_x_39:
[----:B------:R-:W0:Y:S01]  /*1d50*/  MUFU.RSQ R0, -QNAN ;  /* 0xffc0000000007908 */ /* 0x000e220000001400 */
[----:B------:R-:W-:Y:S05]  /*1d60*/  BRA `(.L_x_46) ;  /* 0x0000000000047947 */ /* 0x000fea0003800000 */
.L_x_38:
[----:B------:R-:W-:-:S07]  /*1d70*/  FADD.FTZ R0, R3, R0 ;  /* 0x0000000003007221 */ /* 0x000fce0000010000 */
.L_x_46:
[----:B------:R-:W-:Y:S05]  /*1d80*/  BSYNC.RECONVERGENT B0 ;  /* 0x0000000000007941 */ /* 0x000fea0003800200 */
.L_x_36:
[----:B------:R-:W-:-:S04]  /*1d90*/  HFMA2 R27, -RZ, RZ, 0, 0 ;  /* 0x00000000ff1b7431 */ /* 0x000fc800000001ff */
[----:B0-----:R-:W-:Y:S05]  /*1da0*/  RET.REL.NODEC R26 `(_Z18recalculate_centreiPiPfS0_i) ;  /* 0xffffffe01a947950 */ /* 0x001fea0003c3ffff */
.L_x_47:
[----:B------:R-:W-:-:S00]  /*1db0*/  BRA `(.L_x_47) ;  /* 0xfffffffc00fc7947 */ /* 0x000fc0000383ffff */
[----:B------:R-:W-:-:S00]  /*1dc0*/  NOP ;  /* 0x0000000000007918 */ /* 0x000fc00000000000 */
        /* <DEDUP_REMOVED lines=11> */
.L_x_72:


//--------------------- .text._Z13assignClusteriiPfPiS0_S_S_i --------------------------
	.section	.text._Z13assignClusteriiPfPiS0_S_S_i,"ax",@progbits
	.align	128
        .global         _Z13assignClusteriiPfPiS0_S_S_i
        .type           _Z13assignClusteriiPfPiS0_S_S_i,@function
        .size           _Z13assignClusteriiPfPiS0_S_S_i,(.L_x_75 - _Z13assignClusteriiPfPiS0_S_S_i)
        .other          _Z13assignClusteriiPfPiS0_S_S_i,@"STO_CUDA_ENTRY STV_DEFAULT"
_Z13assignClusteriiPfPiS0_S_S_i:
.text._Z13assignClusteriiPfPiS0_S_S_i:
[----:B------:R-:W-:Y:S01]  /*0000*/  LDC R1, c[0x0][0x37c] ;  /* 0x0000df00ff017b82 */ /* 0x000fe20000000800 */
[----:B------:R-:W0:Y:S07]  /*0010*/  S2R R2, SR_TID.X ;  /* 0x0000000000027919 */ /* 0x000e2e0000002100 */
[----:B------:R-:W0:Y:S08]  /*0020*/  S2UR UR4, SR_CTAID.X ;  /* 0x00000000000479c3 */ /* 0x000e300000002500 */
[----:B------:R-:W0:Y:S08]  /*0030*/  LDC R3, c[0x0][0x360] ;  /* 0x0000d800ff037b82 */ /* 0x000e300000000800 */
[----:B------:R-:W1:Y:S01]  /*0040*/  LDC R0, c[0x0][0x380] ;  /* 0x0000e000ff007b82 */ /* 0x000e620000000800 */
[----:B0-----:R-:W-:-:S05]  /*0050*/  IMAD R3, R3, UR4, R2 ;  /* 0x0000000403037c24 */ /* 0x001fca000f8e0202 */
[----:B-1----:R-:W-:-:S13]  /*0060*/  ISETP.GE.AND P0, PT, R3, R0, PT ;  /* 0x000000000300720c */ /* 0x002fda0003f06270 */
[----:B------:R-:W-:Y:S05]  /*0070*/  @P0 EXIT ;  /* 0x000000000000094d */ /* 0x000fea0003800000 */
[----:B------:R-:W0:Y:S01]  /*0080*/  LDCU UR4, c[0x0][0x384] ;  /* 0x00007080ff0477ac */ /* 0x000e220008000800 */
[----:B------:R-:W-:Y:S01]  /*0090*/  IMAD.MOV.U32 R5, RZ, RZ, RZ ;  /* 0x000000ffff057224 */ /* 0x000fe200078e00ff */
[----:B------:R-:W1:Y:S01]  /*00a0*/  LDCU.64 UR8, c[0x0][0x358] ;  /* 0x00006b00ff0877ac */ /* 0x000e620008000a00 */
[----:B0-----:R-:W-:-:S09]  /*00b0*/  UISETP.GE.AND UP0, UPT, UR4, 0x1, UPT ;  /* 0x000000010400788c */ /* 0x001fd2000bf06270 */
[----:B-1----:R-:W-:Y:S05]  /*00c0*/  BRA.U !UP0, `(.L_x_48) ;  /* 0x0000000908ec7547 */ /* 0x002fea000b800000 */
[----:B------:R-:W-:Y:S01]  /*00d0*/  UISETP.GE.U32.AND UP0, UPT, UR4, 0x10, UPT ;  /* 0x000000100400788c */ /* 0x000fe2000bf06070 */
[----:B------:R-:W-:Y:S01]  /*00e0*/  IMAD.MOV.U32 R6, RZ, RZ, 0x4f000000 ;  /* 0x4f000000ff067424 */ /* 0x000fe200078e00ff */
[----:B------:R-:W-:Y:S01]  /*00f0*/  ULOP3.LUT UR5, UR4, 0xf, URZ, 0xc0, !UPT ;  /* 0x0000000f04057892 */ /* 0x000fe2000f8ec0ff */
[----:B------:R-:W-:-:S03]  /*0100*/  CS2R R4, SRZ ;  /* 0x0000000000047805 */ /* 0x000fc6000001ff00 */
[----:B------:R-:W-:-:S03]  /*0110*/  UISETP.NE.AND UP1, UPT, UR5, URZ, UPT ;  /* 0x000000ff0500728c */ /* 0x000fc6000bf25270 */
[----:B------:R-:W-:Y:S08]  /*0120*/  BRA.U !UP0, `(.L_x_49) ;  /* 0x00000005086c7547 */ /* 0x000ff0000b800000 */
[----:B------:R-:W0:Y:S01]  /*0130*/  LDC.64 R14, c[0x0][0x3a0] ;  /* 0x0000e800ff0e7b82 */ /* 0x000e220000000a00 */
[----:B------:R-:W-:Y:S01]  /*0140*/  ULOP3.LUT UR6, UR4, 0x7ffffff0, URZ, 0xc0, !UPT ;  /* 0x7ffffff004067892 */ /* 0x000fe2000f8ec0ff */
[----:B------:R-:W-:Y:S01]  /*0150*/  IMAD.MOV.U32 R6, RZ, RZ, 0x4f000000 ;  /* 0x4f000000ff067424 */ /* 0x000fe200078e00ff */
[----:B------:R-:W-:Y:S01]  /*0160*/  MOV R7, R3 ;  /* 0x0000000300077202 */ /* 0x000fe20000000f00 */
[----:B------:R-:W-:Y:S02]  /*0170*/  IMAD.MOV.U32 R2, RZ, RZ, RZ ;  /* 0x000000ffff027224 */ /* 0x000fe400078e00ff */
[----:B------:R-:W-:Y:S02]  /*0180*/  IMAD.MOV.U32 R5, RZ, RZ, RZ ;  /* 0x000000ffff057224 */ /* 0x000fe400078e00ff */
[----:B------:R-:W-:-:S07]  /*0190*/  IMAD.U32 R4, RZ, RZ, UR6 ;  /* 0x00000006ff047e24 */ /* 0x000fce000f8e00ff */
.L_x_50:
[----:B0-----:R-:W-:-:S05]  /*01a0*/  IMAD.WIDE R10, R7, 0x4, R14 ;  /* 0x00000004070a7825 */ /* 0x001fca00078e020e */
[----:B------:R0:W2:Y:S01]  /*01b0*/  LDG.E.CONSTANT R9, desc[UR8][R10.64] ;  /* 0x000000080a097981 */ /* 0x0000a2000c1e9900 */
[----:B------:R-:W-:-:S05]  /*01c0*/  IMAD.WIDE R12, R0, 0x4, R10 ;  /* 0x00000004000c7825 */ /* 0x000fca00078e020a */
[----:B------:R-:W3:Y:S01]  /*01d0*/  LDG.E.CONSTANT R8, desc[UR8][R12.64] ;  /* 0x000000080c087981 */ /* 0x000ee2000c1e9900 */
[----:B------:R-:W-:-:S05]  /*01e0*/  IMAD.WIDE R18, R0, 0x4, R12 ;  /* 0x0000000400127825 */ /* 0x000fca00078e020c */
[----:B------:R-:W4:Y:S01]  /*01f0*/  LDG.E.CONSTANT R27, desc[UR8][R18.64] ;  /* 0x00000008121b7981 */ /* 0x000f22000c1e9900 */
[----:B------:R-:W-:-:S05]  /*0200*/  IMAD.WIDE R20, R0, 0x4, R18 ;  /* 0x0000000400147825 */ /* 0x000fca00078e0212 */
[----:B------:R-:W5:Y:S01]  /*0210*/  LDG.E.CONSTANT R26, desc[UR8][R20.64] ;  /* 0x00000008141a7981 */ /* 0x000f62000c1e9900 */
[----:B0-----:R-:W-:-:S05]  /*0220*/  IMAD.WIDE R10, R0, 0x4, R20 ;  /* 0x00000004000a7825 */ /* 0x001fca00078e0214 */
[----:B------:R-:W5:Y:S01]  /*0230*/  LDG.E.CONSTANT R25, desc[UR8][R10.64] ;  /* 0x000000080a197981 */ /* 0x000f62000c1e9900 */
[----:B------:R-:W-:-:S05]  /*0240*/  IMAD.WIDE R28, R0, 0x4, R10 ;  /* 0x00000004001c7825 */ /* 0x000fca00078e020a */
[----:B------:R0:W5:Y:S02]  /*0250*/  LDG.E.CONSTANT R24, desc[UR8][R28.64] ;  /* 0x000000081c187981 */ /* 0x000164000c1e9900 */
[----:B0-----:R-:W-:-:S05]  /*0260*/  IMAD.WIDE R28, R0, 0x4, R28 ;  /* 0x00000004001c7825 */ /* 0x001fca00078e021c */
[----:B------:R-:W5:Y:S01]  /*0270*/  LDG.E.CONSTANT R23, desc[UR8][R28.64] ;  /* 0x000000081c177981 */ /* 0x000f62000c1e9900 */
[----:B------:R-:W-:-:S05]  /*0280*/  IMAD.WIDE R16, R0, 0x4, R28 ;  /* 0x0000000400107825 */ /* 0x000fca00078e021c */
[----:B------:R-:W5:Y:S01]  /*0290*/  LDG.E.CONSTANT R22, desc[UR8][R16.64] ;  /* 0x0000000810167981 */ /* 0x000f62000c1e9900 */
[----:B------:R-:W-:-:S05]  /*02a0*/  IMAD.WIDE R18, R0, 0x4, R16 ;  /* 0x0000000400127825 */ /* 0x000fca00078e0210 */
        /* <DEDUP_REMOVED lines=8> */
[----:B------:R0:W5:Y:S02]  /*0330*/  LDG.E.CONSTANT R28, desc[UR8][R16.64] ;  /* 0x00000008101c7981 */ /* 0x000164000c1e9900 */
[----:B0-----:R-:W-:-:S05]  /*0340*/  IMAD.WIDE R16, R0, 0x4, R16 ;  /* 0x0000000400107825 */ /* 0x001fca00078e0210 */
[----:B------:R-:W5:Y:S01]  /*0350*/  LDG.E.CONSTANT R29, desc[UR8][R16.64] ;  /* 0x00000008101d7981 */ /* 0x000f62000c1e9900 */
[----:B------:R-:W-:-:S04]  /*0360*/  IMAD.WIDE R18, R0, 0x4, R16 ;  /* 0x0000000400127825 */ /* 0x000fc800078e0210 */
[C---:B------:R-:W-:Y:S01]  /*0370*/  IMAD.WIDE R20, R0.reuse, 0x4, R18 ;  /* 0x0000000400147825 */ /* 0x040fe200078e0212 */
[----:B------:R-:W5:Y:S05]  /*0380*/  LDG.E.CONSTANT R16, desc[UR8][R18.64] ;  /* 0x0000000812107981 */ /* 0x000f6a000c1e9900 */
[----:B------:R-:W5:Y:S01]  /*0390*/  LDG.E.CONSTANT R20, desc[UR8][R20.64] ;  /* 0x0000000814147981 */ /* 0x000f62000c1e9900 */
[----:B------:R-:W-:Y:S01]  /*03a0*/  IMAD R7, R0, 0x10, R7 ;  /* 0x0000001000077824 */ /* 0x000fe200078e0207 */
[----:B--2---:R-:W-:-:S04]  /*03b0*/  FSETP.GEU.AND P3, PT, R9, R6, PT ;  /* 0x000000060900720b */ /* 0x004fc80003f6e000 */
[----:B------:R-:W-:Y:S02]  /*03c0*/  FSEL R9, R9, R6, !P3 ;  /* 0x0000000609097208 */ /* 0x000fe40005800000 */
[----:B------:R-:W-:Y:S02]  /*03d0*/  SEL R5, R2, R5, !P3 ;  /* 0x0000000502057207 */ /* 0x000fe40005800000 */
[----:B---3--:R-:W-:-:S04]  /*03e0*/  FSETP.GEU.AND P4, PT, R8, R9, PT ;  /* 0x000000090800720b */ /* 0x008fc80003f8e000 */
[----:B------:R-:W-:-:S04]  /*03f0*/  FSEL R8, R8, R9, !P4 ;  /* 0x0000000908087208 */ /* 0x000fc80006000000 */
[----:B----4-:R-:W-:-:S04]  /*0400*/  FSETP.GEU.AND P5, PT, R27, R8, PT ;  /* 0x000000081b00720b */ /* 0x010fc80003fae000 */
[----:B------:R-:W-:Y:S01]  /*0410*/  FSEL R27, R27, R8, !P5 ;  /* 0x000000081b1b7208 */ /* 0x000fe20006800000 */
[----:B------:R-:W-:-:S03]  /*0420*/  @!P4 VIADD R5, R2, 0x1 ;  /* 0x000000010205c836 */ /* 0x000fc60000000000 */
[----:B-----5:R-:W-:-:S04]  /*0430*/  FSETP.GEU.AND P6, PT, R26, R27, PT ;  /* 0x0000001b1a00720b */ /* 0x020fc80003fce000 */
[----:B------:R-:W-:Y:S02]  /*0440*/  FSEL R26, R26, R27, !P6 ;  /* 0x0000001b1a1a7208 */ /* 0x000fe40007000000 */
[----:B------:R-:W-:Y:S02]  /*0450*/  @!P5 IADD3 R5, PT, PT, R2, 0x2, RZ ;  /* 0x000000020205d810 */ /* 0x000fe40007ffe0ff */
[----:B------:R-:W-:-:S04]  /*0460*/  FSETP.GEU.AND P0, PT, R25, R26, PT ;  /* 0x0000001a1900720b */ /* 0x000fc80003f0e000 */
[----:B------:R-:W-:Y:S01]  /*0470*/  FSEL R25, R25, R26, !P0 ;  /* 0x0000001a19197208 */ /* 0x000fe20004000000 */
[----:B------:R-:W-:-:S03]  /*0480*/  @!P6 VIADD R5, R2, 0x3 ;  /* 0x000000030205e836 */ /* 0x000fc60000000000 */
[----:B------:R-:W-:-:S04]  /*0490*/  FSETP.GEU.AND P1, PT, R24, R25, PT ;  /* 0x000000191800720b */ /* 0x000fc80003f2e000 */
[----:B------:R-:W-:Y:S01]  /*04a0*/  FSEL R24, R24, R25, !P1 ;  /* 0x0000001918187208 */ /* 0x000fe20004800000 */
[----:B------:R-:W-:-:S03]  /*04b0*/  @!P0 VIADD R5, R2, 0x4 ;  /* 0x0000000402058836 */ /* 0x000fc60000000000 */
[----:B------:R-:W-:-:S04]  /*04c0*/  FSETP.GEU.AND P2, PT, R23, R24, PT ;  /* 0x000000181700720b */ /* 0x000fc80003f4e000 */
[----:B------:R-:W-:Y:S01]  /*04d0*/  FSEL R23, R23, R24, !P2 ;  /* 0x0000001817177208 */ /* 0x000fe20005000000 */
[----:B------:R-:W-:-:S03]  /*04e0*/  @!P1 VIADD R5, R2, 0x5 ;  /* 0x0000000502059836 */ /* 0x000fc60000000000 */
[----:B------:R-:W-:-:S04]  /*04f0*/  FSETP.GEU.AND P3, PT, R22, R23, PT ;  /* 0x000000171600720b */ /* 0x000fc80003f6e000 */
        /* <DEDUP_REMOVED lines=20> */
[----:B------:R-:W-:-:S05]  /*0640*/  FSETP.GEU.AND P3, PT, R16, R29, PT ;  /* 0x0000001d1000720b */ /* 0x000fca0003f6e000 */
[----:B------:R-:W-:Y:S01]  /*0650*/  @!P2 VIADD R5, R2, 0xd ;  /* 0x0000000d0205a836 */ /* 0x000fe20000000000 */
[----:B------:R-:W-:-:S04]  /*0660*/  FSEL R29, R16, R29, !P3 ;  /* 0x0000001d101d7208 */ /* 0x000fc80005800000 */
[----:B------:R-:W-:-:S04]  /*0670*/  FSETP.GEU.AND P0, PT, R20, R29, PT ;  /* 0x0000001d1400720b */ /* 0x000fc80003f0e000 */
[----:B------:R-:W-:Y:S02]  /*0680*/  FSEL R6, R20, R29, !P0 ;  /* 0x0000001d14067208 */ /* 0x000fe40004000000 */
[----:B------:R-:W-:-:S07]  /*0690*/  @!P3 IADD3 R5, PT, PT, R2, 0xe, RZ ;  /* 0x0000000e0205b810 */ /* 0x000fce0007ffe0ff */
[C---:B------:R-:W-:Y:S02]  /*06a0*/  @!P0 VIADD R5, R2.reuse, 0xf ;  /* 0x0000000f02058836 */ /* 0x040fe40000000000 */
[----:B------:R-:W-:-:S05]  /*06b0*/  VIADD R2, R2, 0x10 ;  /* 0x0000001002027836 */ /* 0x000fca0000000000 */
[----:B------:R-:W-:-:S13]  /*06c0*/  ISETP.NE.AND P1, PT, R2, R4, PT ;  /* 0x000000040200720c */ /* 0x000fda0003f25270 */
[----:B------:R-:W-:Y:S05]  /*06d0*/  @P1 BRA `(.L_x_50) ;  /* 0xfffffff800b01947 */ /* 0x000fea000383ffff */
.L_x_49:
[----:B------:R-:W-:Y:S05]  /*06e0*/  BRA.U !UP1, `(.L_x_48) ;  /* 0x0000000509647547 */ /* 0x000fea000b800000 */
[----:B------:R-:W-:Y:S02]  /*06f0*/  UISETP.GE.U32.AND UP0, UPT, UR5, 0x8, UPT ;  /* 0x000000080500788c */ /* 0x000fe4000bf06070 */
[----:B------:R-:W-:-:S04]  /*0700*/  ULOP3.LUT UR6, UR4, 0x7, URZ, 0xc0, !UPT ;  /* 0x0000000704067892 */ /* 0x000fc8000f8ec0ff */
[----:B------:R-:W-:-:S03]  /*0710*/  UISETP.NE.AND UP1, UPT, UR6, URZ, UPT ;  /* 0x000000ff0600728c */ /* 0x000fc6000bf25270 */
[----:B------:R-:W-:Y:S08]  /*0720*/  BRA.U !UP0, `(.L_x_51) ;  /* 0x0000000108ac7547 */ /* 0x000ff0000b800000 */
[----:B------:R-:W0:Y:S01]  /*0730*/  LDC.64 R8, c[0x0][0x3a0] ;  /* 0x0000e800ff087b82 */ /* 0x000e220000000a00 */
[----:B------:R-:W-:-:S04]  /*0740*/  IMAD R7, R4, R0, R3 ;  /* 0x0000000004077224 */ /* 0x000fc800078e0203 */
[----:B0-----:R-:W-:-:S05]  /*0750*/  IMAD.WIDE R8, R7, 0x4, R8 ;  /* 0x0000000407087825 */ /* 0x001fca00078e0208 */
[----:B------:R0:W2:Y:S01]  /*0760*/  LDG.E.CONSTANT R7, desc[UR8][R8.64] ;  /* 0x0000000808077981 */ /* 0x0000a2000c1e9900 */
[----:B------:R-:W-:-:S05]  /*0770*/  IMAD.WIDE R10, R0, 0x4, R8 ;  /* 0x00000004000a7825 */ /* 0x000fca00078e0208 */
[----:B------:R1:W3:Y:S01]  /*0780*/  LDG.E.CONSTANT R21, desc[UR8][R10.64] ;  /* 0x000000080a157981 */ /* 0x0002e2000c1e9900 */
[----:B------:R-:W-:-:S05]  /*0790*/  IMAD.WIDE R12, R0, 0x4, R10 ;  /* 0x00000004000c7825 */ /* 0x000fca00078e020a */
[----:B------:R-:W4:Y:S01]  /*07a0*/  LDG.E.CONSTANT R23, desc[UR8][R12.64] ;  /* 0x000000080c177981 */ /* 0x000f22000c1e9900 */
[----:B------:R-:W-:-:S05]  /*07b0*/  IMAD.WIDE R14, R0, 0x4, R12 ;  /* 0x00000004000e7825 */ /* 0x000fca00078e020c */
[----:B------:R-:W5:Y:S01]  /*07c0*/  LDG.E.CONSTANT R25, desc[UR8][R14.64] ;  /* 0x000000080e197981 */ /* 0x000f62000c1e9900 */
[----:B------:R-:W-:-:S05]  /*07d0*/  IMAD.WIDE R16, R0, 0x4, R14 ;  /* 0x0000000400107825 */ /* 0x000fca00078e020e */
[----:B------:R-:W5:Y:S01]  /*07e0*/  LDG.E.CONSTANT R27, desc[UR8][R16.64] ;  /* 0x00000008101b7981 */ /* 0x000f62000c1e9900 */
[----:B------:R-:W-:-:S05]  /*07f0*/  IMAD.WIDE R18, R0, 0x4, R16 ;  /* 0x0000000400127825 */ /* 0x000fca00078e0210 */
[----:B------:R-:W5:Y:S01]  /*0800*/  LDG.E.CONSTANT R29, desc[UR8][R18.64] ;  /* 0x00000008121d7981 */ /* 0x000f62000c1e9900 */
[----:B0-----:R-:W-:-:S05]  /*0810*/  IMAD.WIDE R8, R0, 0x4, R18 ;  /* 0x0000000400087825 */ /* 0x001fca00078e0212 */
[----:B------:R-:W5:Y:S01]  /*0820*/  LDG.E.CONSTANT R2, desc[UR8][R8.64] ;  /* 0x0000000808027981 */ /* 0x000f62000c1e9900 */
[----:B-1----:R-:W-:-:S06]  /*0830*/  IMAD.WIDE R10, R0, 0x4, R8 ;  /* 0x00000004000a7825 */ /* 0x002fcc00078e0208 */
[----:B------:R-:W5:Y:S01]  /*0840*/  LDG.E.CONSTANT R11, desc[UR8][R10.64] ;  /* 0x000000080a0b7981 */ /* 0x000f62000c1e9900 */
[----:B--2---:R-:W-:-:S04]  /*0850*/  FSETP.GEU.AND P2, PT, R7, R6, PT ;  /* 0x000000060700720b */ /* 0x004fc80003f4e000 */
[----:B------:R-:W-:Y:S02]  /*0860*/  FSEL R6, R7, R6, !P2 ;  /* 0x0000000607067208 */ /* 0x000fe40005000000 */
[----:B------:R-:W-:Y:S02]  /*0870*/  SEL R5, R4, R5, !P2 ;  /* 0x0000000504057207 */ /* 0x000fe40005000000 */
[----:B---3--:R-:W-:-:S04]  /*0880*/  FSETP.GEU.AND P3, PT, R21, R6, PT ;  /* 0x000000061500720b */ /* 0x008fc80003f6e000 */
[----:B------:R-:W-:-:S04]  /*0890*/  FSEL R6, R21, R6, !P3 ;  /* 0x0000000615067208 */ /* 0x000fc80005800000 */
[----:B----4-:R-:W-:-:S04]  /*08a0*/  FSETP.GEU.AND P4, PT, R23, R6, PT ;  /* 0x000000061700720b */ /* 0x010fc80003f8e000 */
[----:B------:R-:W-:Y:S02]  /*08b0*/  FSEL R6, R23, R6, !P4 ;  /* 0x0000000617067208 */ /* 0x000fe40006000000 */
[----:B------:R-:W-:Y:S02]  /*08c0*/  @!P3 IADD3 R5, PT, PT, R4, 0x1, RZ ;  /* 0x000000010405b810 */ /* 0x000fe40007ffe0ff */
[----:B-----5:R-:W-:-:S04]  /*08d0*/  FSETP.GEU.AND P5, PT, R25, R6, PT ;  /* 0x000000061900720b */ /* 0x020fc80003fae000 */
        /* <DEDUP_REMOVED lines=13> */
[----:B------:R-:W-:-:S08]  /*09b0*/  @!P2 VIADD R5, R4, 0x6 ;  /* 0x000000060405a836 */ /* 0x000fd00000000000 */
[C---:B------:R-:W-:Y:S02]  /*09c0*/  @!P3 VIADD R5, R4.reuse, 0x7 ;  /* 0x000000070405b836 */ /* 0x040fe40000000000 */
[----:B------:R-:W-:-:S07]  /*09d0*/  VIADD R4, R4, 0x8 ;  /* 0x0000000804047836 */ /* 0x000fce0000000000 */
.L_x_51:
        /* <DEDUP_REMOVED lines=8> */
[----:B------:R-:W2:Y:S01]  /*0a60*/  LDG.E.CONSTANT R7, desc[UR8][R8.64] ;  /* 0x0000000808077981 */ /* 0x000ea2000c1e9900 */
[----:B------:R-:W-:-:S05]  /*0a70*/  IMAD.WIDE R10, R0, 0x4, R8 ;  /* 0x00000004000a7825 */ /* 0x000fca00078e0208 */
[----:B------:R-:W3:Y:S01]  /*0a80*/  LDG.E.CONSTANT R17, desc[UR8][R10.64] ;  /* 0x000000080a117981 */ /* 0x000ee2000c1e9900 */
[----:B------:R-:W-:-:S05]  /*0a90*/  IMAD.WIDE R12, R0, 0x4, R10 ;  /* 0x00000004000c7825 */ /* 0x000fca00078e020a */
[----:B------:R-:W4:Y:S01]  /*0aa0*/  LDG.E.CONSTANT R19, desc[UR8][R12.64] ;  /* 0x000000080c137981 */ /* 0x000f22000c1e9900 */
[----:B------:R-:W-:-:S06]  /*0ab0*/  IMAD.WIDE R14, R0, 0x4, R12 ;  /* 0x00000004000e7825 */ /* 0x000fcc00078e020c */
        /* <DEDUP_REMOVED lines=11> */
[----:B------:R-:W-:-:S08]  /*0b70*/  @!P2 VIADD R5, R4, 0x2 ;  /* 0x000000020405a836 */ /* 0x000fd00000000000 */
[C---:B------:R-:W-:Y:S02]  /*0b80*/  @!P3 VIADD R5, R4.reuse, 0x3 ;  /* 0x000000030405b836 */ /* 0x040fe40000000000 */
[----:B------:R-:W-:-:S07]  /*0b90*/  VIADD R4, R4, 0x4 ;  /* 0x0000000404047836 */ /* 0x000fce0000000000 */
.L_x_52:
[----:B------:R-:W-:Y:S05]  /*0ba0*/  BRA.U !UP1, `(.L_x_48) ;  /* 0x0000000109347547 */ /* 0x000fea000b800000 */
[----:B------:R-:W0:Y:S01]  /*0bb0*/  LDC.64 R10, c[0x0][0x3a0] ;  /* 0x0000e800ff0a7b82 */ /* 0x000e220000000a00 */
[----:B------:R-:W-:Y:S01]  /*0bc0*/  IMAD R7, R4, R0, R3 ;  /* 0x0000000004077224 */ /* 0x000fe200078e0203 */
[----:B------:R-:W-:-:S12]  /*0bd0*/  UIADD3 UR4, UPT, UPT, -UR4, URZ, URZ ;  /* 0x000000ff04047290 */ /* 0x000fd8000fffe1ff */
.L_x_53:
[----:B0-----:R-:W-:-:S06]  /*0be0*/  IMAD.WIDE R8, R7, 0x4, R10 ;  /* 0x0000000407087825 */ /* 0x001fcc00078e020a */
[----:B------:R-:W2:Y:S01]  /*0bf0*/  LDG.E.CONSTANT R9, desc[UR8][R8.64] ;  /* 0x0000000808097981 */ /* 0x000ea2000c1e9900 */
[----:B------:R-:W-:Y:S01]  /*0c00*/  UIADD3 UR4, UPT, UPT, UR4, 0x1, URZ ;  /* 0x0000000104047890 */ /* 0x000fe2000fffe0ff */
[----:B------:R-:W-:-:S03]  /*0c10*/  IADD3 R7, PT, PT, R7, R0, RZ ;  /* 0x0000000007077210 */ /* 0x000fc60007ffe0ff */
[----:B------:R-:W-:Y:S01]  /*0c20*/  UISETP.NE.AND UP0, UPT, UR4, URZ, UPT ;  /* 0x000000ff0400728c */ /* 0x000fe2000bf05270 */
[----:B--2---:R-:W-:-:S04]  /*0c30*/  FSETP.GEU.AND P0, PT, R9, R6, PT ;  /* 0x000000060900720b */ /* 0x004fc80003f0e000 */
[C---:B------:R-:W-:Y:S01]  /*0c40*/  SEL R5, R4.reuse, R5, !P0 ;  /* 0x0000000504057207 */ /* 0x040fe20004000000 */
[----:B------:R-:W-:Y:S01]  /*0c50*/  VIADD R4, R4, 0x1 ;  /* 0x0000000104047836 */ /* 0x000fe20000000000 */
[----:B------:R-:W-:Y:S02]  /*0c60*/  FSEL R6, R9, R6, !P0 ;  /* 0x0000000609067208 */ /* 0x000fe40004000000 */
[----:B------:R-:W-:Y:S05]  /*0c70*/  BRA.U UP0, `(.L_x_53) ;  /* 0xfffffffd00d87547 */ /* 0x000fea000b83ffff */
.L_x_48:
[----:B------:R-:W0:Y:S01]  /*0c80*/  LDC R2, c[0x0][0x3b0] ;  /* 0x0000ec00ff027b82 */ /* 0x000e220000000800 */
[----:B------:R-:W-:-:S07]  /*0c90*/  IMAD.MOV.U32 R11, RZ, RZ, 0x1 ;  /* 0x00000001ff0b7424 */ /* 0x000fce00078e00ff */
[----:B------:R-:W1:Y:S08]  /*0ca0*/  LDC.64 R6, c[0x0][0x390] ;  /* 0x0000e400ff067b82 */ /* 0x000e700000000a00 */
[----:B------:R-:W2:Y:S01]  /*0cb0*/  LDC.64 R8, c[0x0][0x398] ;  /* 0x0000e600ff087b82 */ /* 0x000ea20000000a00 */
[----:B0-----:R-:W-:Y:S01]  /*0cc0*/  ISETP.GE.AND P0, PT, R2, 0x1, PT ;  /* 0x000000010200780c */ /* 0x001fe20003f06270 */
[----:B-1----:R-:W-:-:S05]  /*0cd0*/  IMAD.WIDE R6, R3, 0x4, R6 ;  /* 0x0000000403067825 */ /* 0x002fca00078e0206 */
[----:B------:R0:W-:Y:S01]  /*0ce0*/  STG.E desc[UR8][R6.64], R5 ;  /* 0x0000000506007986 */ /* 0x0001e2000c101908 */
[----:B--2---:R-:W-:-:S05]  /*0cf0*/  IMAD.WIDE.U32 R8, R5, 0x4, R8 ;  /* 0x0000000405087825 */ /* 0x004fca00078e0008 */
[----:B------:R0:W-:Y:S01]  /*0d00*/  REDG.E.ADD.STRONG.GPU desc[UR8][R8.64], R11 ;  /* 0x0000000b0800798e */ /* 0x0001e2000c12e108 */
[----:B------:R-:W-:Y:S05]  /*0d10*/  @!P0 EXIT ;  /* 0x000000000000894d */ /* 0x000fea0003800000 */
[C---:B------:R-:W-:Y:S01]  /*0d20*/  ISETP.GE.U32.AND P0, PT, R2.reuse, 0x10, PT ;  /* 0x000000100200780c */ /* 0x040fe20003f06070 */
[-C--:B0-----:R-:W-:Y:S01]  /*0d30*/  IMAD R5, R5, R2.reuse, RZ ;  /* 0x0000000205057224 */ /* 0x081fe200078e02ff */
[----:B------:R-:W-:Y:S01]  /*0d40*/  LOP3.LUT P1, R16, R2, 0xf, RZ, 0xc0, !PT ;  /* 0x0000000f02107812 */ /* 0x000fe2000782c0ff */
[----:B------:R-:W-:Y:S02]  /*0d50*/  IMAD R3, R3, R2, RZ ;  /* 0x0000000203037224 */ /* 0x000fe400078e02ff */
[----:B------:R-:W-:-:S08]  /*0d60*/  IMAD.MOV.U32 R0, RZ, RZ, RZ ;  /* 0x000000ffff007224 */ /* 0x000fd000078e00ff */
[----:B------:R-:W-:Y:S05]  /*0d70*/  @!P0 BRA `(.L_x_54) ;  /* 0x0000000000b48947 */ /* 0x000fea0003800000 */
[----:B------:R-:W-:Y:S01]  /*0d80*/  LOP3.LUT R0, R2, 0x7ffffff0, RZ, 0xc0, !PT ;  /* 0x7ffffff002007812 */ /* 0x000fe200078ec0ff */
[----:B------:R-:W-:Y:S01]  /*0d90*/  IMAD.MOV.U32 R4, RZ, RZ, R5 ;  /* 0x000000ffff047224 */ /* 0x000fe200078e0005 */
[----:B------:R-:W-:-:S03]  /*0da0*/  MOV R10, R3 ;  /* 0x00000003000a7202 */ /* 0x000fc60000000f00 */
[----:B------:R-:W-:-:S07]  /*0db0*/  IMAD.MOV R11, RZ, RZ, -R0 ;  /* 0x000000ffff0b7224 */ /* 0x000fce00078e0a00 */
.L_x_55:
[----:B------:R-:W0:Y:S08]  /*0dc0*/  LDC.64 R6, c[0x0][0x388] ;  /* 0x0000e200ff067b82 */ /* 0x000e300000000a00 */
[----:B-1----:R-:W1:Y:S01]  /*0dd0*/  LDC.64 R8, c[0x0][0x3a8] ;  /* 0x0000ea00ff087b82 */ /* 0x002e620000000a00 */
[----:B0-----:R-:W-:-:S05]  /*0de0*/  IMAD.WIDE R6, R10, 0x4, R6 ;  /* 0x000000040a067825 */ /* 0x001fca00078e0206 */
[----:B------:R-:W2:Y:S01]  /*0df0*/  LDG.E.CONSTANT R13, desc[UR8][R6.64] ;  /* 0x00000008060d7981 */ /* 0x000ea2000c1e9900 */
[----:B-1----:R-:W-:-:S03]  /*0e00*/  IMAD.WIDE R8, R4, 0x4, R8 ;  /* 0x0000000404087825 */ /* 0x002fc600078e0208 */
[----:B------:R-:W3:Y:S04]  /*0e10*/  LDG.E.CONSTANT R15, desc[UR8][R6.64+0x4] ;  /* 0x00000408060f7981 */ /* 0x000ee8000c1e9900 */
[----:B------:R-:W4:Y:S04]  /*0e20*/  LDG.E.CONSTANT R17, desc[UR8][R6.64+0x8] ;  /* 0x0000080806117981 */ /* 0x000f28000c1e9900 */
[----:B------:R-:W5:Y:S04]  /*0e30*/  LDG.E.CONSTANT R19, desc[UR8][R6.64+0xc] ;  /* 0x00000c0806137981 */ /* 0x000f68000c1e9900 */
        /* <DEDUP_REMOVED lines=11> */
[----:B--2---:R0:W-:Y:S01]  /*0ef0*/  REDG.E.ADD.F32.FTZ.RN.STRONG.GPU desc[UR8][R8.64], R13 ;  /* 0x0000000d080079a6 */ /* 0x0041e2000c12f308 */
[----:B------:R-:W-:-:S03]  /*0f00*/  VIADD R11, R11, 0x10 ;  /* 0x000000100b0b7836 */ /* 0x000fc60000000000 */
[----:B---3--:R1:W-:Y:S04]  /*0f10*/  REDG.E.ADD.F32.FTZ.RN.STRONG.GPU desc[UR8][R8.64+0x4], R15 ;  /* 0x0000040f080079a6 */ /* 0x0083e8000c12f308 */
[----:B0-----:R-:W2:Y:S01]  /*0f20*/  LDG.E.CONSTANT R13, desc[UR8][R6.64+0x34] ;  /* 0x00003408060d7981 */ /* 0x001ea2000c1e9900 */
[----:B------:R-:W-:-:S03]  /*0f30*/  ISETP.NE.AND P0, PT, R11, RZ, PT ;  /* 0x000000ff0b00720c */ /* 0x000fc60003f05270 */
[----:B----4-:R1:W-:Y:S04]  /*0f40*/  REDG.E.ADD.F32.FTZ.RN.STRONG.GPU desc[UR8][R8.64+0x8], R17 ;  /* 0x00000811080079a6 */ /* 0x0103e8000c12f308 */
[----:B-----5:R1:W-:Y:S04]  /*0f50*/  REDG.E.ADD.F32.FTZ.RN.STRONG.GPU desc[UR8][R8.64+0xc], R19 ;  /* 0x00000c13080079a6 */ /* 0x0203e8000c12f308 */
[----:B------:R1:W-:Y:S04]  /*0f60*/  REDG.E.ADD.F32.FTZ.RN.STRONG.GPU desc[UR8][R8.64+0x10], R21 ;  /* 0x00001015080079a6 */ /* 0x0003e8000c12f308 */
[----:B------:R1:W-:Y:S04]  /*0f70*/  REDG.E.ADD.F32.FTZ.RN.STRONG.GPU desc[UR8][R8.64+0x14], R23 ;  /* 0x00001417080079a6 */ /* 0x0003e8000c12f308 */
[----:B------:R1:W-:Y:S04]  /*0f80*/  REDG.E.ADD.F32.FTZ.RN.STRONG.GPU desc[UR8][R8.64+0x18], R25 ;  /* 0x00001819080079a6 */ /* 0x0003e8000c12f308 */
[----:B------:R1:W-:Y:S04]  /*0f90*/  REDG.E.ADD.F32.FTZ.RN.STRONG.GPU desc[UR8][R8.64+0x1c], R27 ;  /* 0x00001c1b080079a6 */ /* 0x0003e8000c12f308 */
[----:B------:R1:W-:Y:S04]  /*0fa0*/  REDG.E.ADD.F32.FTZ.RN.STRONG.GPU desc[UR8][R8.64+0x20], R29 ;  /* 0x0000201d080079a6 */ /* 0x0003e8000c12f308 */
[----:B------:R1:W-:Y:S04]  /*0fb0*/  REDG.E.ADD.F32.FTZ.RN.STRONG.GPU desc[UR8][R8.64+0x24], R12 ;  /* 0x0000240c080079a6 */ /* 0x0003e8000c12f308 */
[----:B------:R1:W-:Y:S04]  /*0fc0*/  REDG.E.ADD.F32.FTZ.RN.STRONG.GPU desc[UR8][R8.64+0x28], R14 ;  /* 0x0000280e080079a6 */ /* 0x0003e8000c12f308 */
[----:B------:R1:W-:Y:S04]  /*0fd0*/  REDG.E.ADD.F32.FTZ.RN.STRONG.GPU desc[UR8][R8.64+0x2c], R18 ;  /* 0x00002c12080079a6 */ /* 0x0003e8000c12f308 */
[----:B------:R1:W-:Y:S01]  /*0fe0*/  REDG.E.ADD.F32.FTZ.RN.STRONG.GPU desc[UR8][R8.64+0x30], R20 ;  /* 0x00003014080079a6 */ /* 0x0003e2000c12f308 */
[----:B------:R-:W-:Y:S01]  /*0ff0*/  IADD3 R4, PT, PT, R4, 0x10, RZ ;  /* 0x0000001004047810 */ /* 0x000fe20007ffe0ff */
[----:B------:R-:W-:-:S02]  /*1000*/  VIADD R10, R10, 0x10 ;  /* 0x000000100a0a7836 */ /* 0x000fc40000000000 */
[----:B--2---:R1:W-:Y:S04]  /*1010*/  REDG.E.ADD.F32.FTZ.RN.STRONG.GPU desc[UR8][R8.64+0x34], R13 ;  /* 0x0000340d080079a6 */ /* 0x0043e8000c12f308 */
[----:B------:R1:W-:Y:S04]  /*1020*/  REDG.E.ADD.F32.FTZ.RN.STRONG.GPU desc[UR8][R8.64+0x38], R22 ;  /* 0x00003816080079a6 */ /* 0x0003e8000c12f308 */
[----:B------:R1:W-:Y:S01]  /*1030*/  REDG.E.ADD.F32.FTZ.RN.STRONG.GPU desc[UR8][R8.64+0x3c], R24 ;  /* 0x00003c18080079a6 */ /* 0x0003e2000c12f308 */
[----:B------:R-:W-:Y:S05]  /*1040*/  @P0 BRA `(.L_x_55) ;  /* 0xfffffffc005c0947 */ /* 0x000fea000383ffff */
.L_x_54:
[----:B------:R-:W-:Y:S05]  /*1050*/  @!P1 EXIT ;  /* 0x000000000000994d */ /* 0x000fea0003800000 */
[----:B------:R-:W-:Y:S02]  /*1060*/  ISETP.GE.U32.AND P0, PT, R16, 0x8, PT ;  /* 0x000000081000780c */ /* 0x000fe40003f06070 */
[----:B------:R-:W-:-:S04]  /*1070*/  LOP3.LUT R4, R2, 0x7, RZ, 0xc0, !PT ;  /* 0x0000000702047812 */ /* 0x000fc800078ec0ff */
[----:B------:R-:W-:-:S07]  /*1080*/  ISETP.NE.AND P1, PT, R4, RZ, PT ;  /* 0x000000ff0400720c */ /* 0x000fce0003f25270 */
[----:B------:R-:W-:Y:S06]  /*1090*/  @!P0 BRA `(.L_x_56) ;  /* 0x00000000005c8947 */ /* 0x000fec0003800000 */
[----:B-1----:R-:W0:Y:S01]  /*10a0*/  LDC.64 R8, c[0x0][0x388] ;  /* 0x0000e200ff087b82 */ /* 0x002e220000000a00 */
[----:B------:R-:W-:-:S04]  /*10b0*/  IMAD.IADD R7, R3, 0x1, R0 ;  /* 0x0000000103077824 */ /* 0x000fc800078e0200 */
[----:B0-----:R-:W-:-:S03]  /*10c0*/  IMAD.WIDE R8, R7, 0x4, R8 ;  /* 0x0000000407087825 */ /* 0x001fc600078e0208 */
[----:B------:R-:W0:Y:S02]  /*10d0*/  LDC.64 R6, c[0x0][0x3a8] ;  /* 0x0000ea00ff067b82 */ /* 0x000e240000000a00 */
[----:B------:R-:W2:Y:S04]  /*10e0*/  LDG.E.CONSTANT R13, desc[UR8][R8.64] ;  /* 0x00000008080d7981 */ /* 0x000ea8000c1e9900 */
[----:B------:R-:W3:Y:S04]  /*10f0*/  LDG.E.CONSTANT R15, desc[UR8][R8.64+0x4] ;  /* 0x00000408080f7981 */ /* 0x000ee8000c1e9900 */
[----:B------:R-:W4:Y:S04]  /*1100*/  LDG.E.CONSTANT R17, desc[UR8][R8.64+0x8] ;  /* 0x0000080808117981 */ /* 0x000f28000c1e9900 */
[----:B------:R-:W5:Y:S04]  /*1110*/  LDG.E.CONSTANT R19, desc[UR8][R8.64+0xc] ;  /* 0x00000c0808137981 */ /* 0x000f68000c1e9900 */
[----:B------:R-:W5:Y:S04]  /*1120*/  LDG.E.CONSTANT R21, desc[UR8][R8.64+0x10] ;  /* 0x0000100808157981 */ /* 0x000f68000c1e9900 */
[----:B------:R-:W5:Y:S04]  /*1130*/  LDG.E.CONSTANT R23, desc[UR8][R8.64+0x14] ;  /* 0x0000140808177981 */ /* 0x000f68000c1e9900 */
[----:B------:R-:W5:Y:S04]  /*1140*/  LDG.E.CONSTANT R25, desc[UR8][R8.64+0x18] ;  /* 0x0000180808197981 */ /* 0x000f68000c1e9900 */
[----:B------:R-:W5:Y:S01]  /*1150*/  LDG.E.CONSTANT R27, desc[UR8][R8.64+0x1c] ;  /* 0x00001c08081b7981 */ /* 0x000f62000c1e9900 */
[----:B------:R-:W-:-:S04]  /*1160*/  IMAD.IADD R11, R5, 0x1, R0 ;  /* 0x00000001050b7824 */ /* 0x000fc800078e0200 */
[----:B0-----:R-:W-:-:S05]  /*1170*/  IMAD.WIDE R6, R11, 0x4, R6 ;  /* 0x000000040b067825 */ /* 0x001fca00078e0206 */
[----:B--2---:R0:W-:Y:S04]  /*1180*/  REDG.E.ADD.F32.FTZ.RN.STRONG.GPU desc[UR8][R6.64], R13 ;  /* 0x0000000d060079a6 */ /* 0x0041e8000c12f308 */
[----:B---3--:R0:W-:Y:S04]  /*1190*/  REDG.E.ADD.F32.FTZ.RN.STRONG.GPU desc[UR8][R6.64+0x4], R15 ;  /* 0x0000040f060079a6 */ /* 0x0081e8000c12f308 */
[----:B----4-:R0:W-:Y:S04]  /*11a0*/  REDG.E.ADD.F32.FTZ.RN.STRONG.GPU desc[UR8][R6.64+0x8], R17 ;  /* 0x00000811060079a6 */ /* 0x0101e8000c12f308 */
[----:B-----5:R0:W-:Y:S04]  /*11b0*/  REDG.E.ADD.F32.FTZ.RN.STRONG.GPU desc[UR8][R6.64+0xc], R19 ;  /* 0x00000c13060079a6 */ /* 0x0201e8000c12f308 */
[----:B------:R0:W-:Y:S04]  /*11c0*/  REDG.E.ADD.F32.FTZ.RN.STRONG.GPU desc[UR8][R6.64+0x10], R21 ;  /* 0x00001015060079a6 */ /* 0x0001e8000c12f308 */
[----:B------:R0:W-:Y:S04]  /*11d0*/  REDG.E.ADD.F32.FTZ.RN.STRONG.GPU desc[UR8][R6.64+0x14], R23 ;  /* 0x00001417060079a6 */ /* 0x0001e8000c12f308 */
[----:B------:R0:W-:Y:S04]  /*11e0*/  REDG.E.ADD.F32.FTZ.RN.STRONG.GPU desc[UR8][R6.64+0x18], R25 ;  /* 0x00001819060079a6 */ /* 0x0001e8000c12f308 */
[----:B------:R0:W-:Y:S01]  /*11f0*/  REDG.E.ADD.F32.FTZ.RN.STRONG.GPU desc[UR8][R6.64+0x1c], R27 ;  /* 0x00001c1b060079a6 */ /* 0x0001e2000c12f308 */
[----:B------:R-:W-:-:S07]  /*1200*/  IADD3 R0, PT, PT, R0, 0x8, RZ ;  /* 0x0000000800007810 */ /* 0x000fce0007ffe0ff */
.L_x_56:
[----:B------:R-:W-:Y:S05]  /*1210*/  @!P1 EXIT ;  /* 0x000000000000994d */ /* 0x000fea0003800000 */
[----:B------:R-:W-:Y:S02]  /*1220*/  ISETP.GE.U32.AND P0, PT, R4, 0x4, PT ;  /* 0x000000040400780c */ /* 0x000fe40003f06070 */
[----:B------:R-:W-:-:S04]  /*1230*/  LOP3.LUT R2, R2, 0x3, RZ, 0xc0, !PT ;  /* 0x0000000302027812 */ /* 0x000fc800078ec0ff */
[----:B------:R-:W-:-:S07]  /*1240*/  ISETP.NE.AND P1, PT, R2, RZ, PT ;  /* 0x000000ff0200720c */ /* 0x000fce0003f25270 */
[----:B------:R-:W-:Y:S06]  /*1250*/  @!P0 BRA `(.L_x_57) ;  /* 0x00000000003c8947 */ /* 0x000fec0003800000 */
[----:B0-----:R-:W0:Y:S01]  /*1260*/  LDC.64 R6, c[0x0][0x388] ;  /* 0x0000e200ff067b82 */ /* 0x001e220000000a00 */
[----:B-1----:R-:W-:-:S04]  /*1270*/  IMAD.IADD R9, R3, 0x1, R0 ;  /* 0x0000000103097824 */ /* 0x002fc800078e0200 */
[----:B0-----:R-:W-:-:S03]  /*1280*/  IMAD.WIDE R8, R9, 0x4, R6 ;  /* 0x0000000409087825 */ /* 0x001fc600078e0206 */
[----:B------:R-:W0:Y:S02]  /*1290*/  LDC.64 R6, c[0x0][0x3a8] ;  /* 0x0000ea00ff067b82 */ /* 0x000e240000000a00 */
[----:B------:R-:W2:Y:S04]  /*12a0*/  LDG.E.CONSTANT R13, desc[UR8][R8.64] ;  /* 0x00000008080d7981 */ /* 0x000ea8000c1e9900 */
[----:B------:R-:W3:Y:S04]  /*12b0*/  LDG.E.CONSTANT R15, desc[UR8][R8.64+0x4] ;  /* 0x00000408080f7981 */ /* 0x000ee8000c1e9900 */
[----:B------:R-:W4:Y:S04]  /*12c0*/  LDG.E.CONSTANT R17, desc[UR8][R8.64+0x8] ;  /* 0x0000080808117981 */ /* 0x000f28000c1e9900 */
[----:B------:R-:W5:Y:S01]  /*12d0*/  LDG.E.CONSTANT R19, desc[UR8][R8.64+0xc] ;  /* 0x00000c0808137981 */ /* 0x000f62000c1e9900 */
[----:B------:R-:W-:-:S04]  /*12e0*/  IMAD.IADD R11, R5, 0x1, R0 ;  /* 0x00000001050b7824 */ /* 0x000fc800078e0200 */
[----:B0-----:R-:W-:-:S05]  /*12f0*/  IMAD.WIDE R6, R11, 0x4, R6 ;  /* 0x000000040b067825 */ /* 0x001fca00078e0206 */
[----:B--2---:R2:W-:Y:S04]  /*1300*/  REDG.E.ADD.F32.FTZ.RN.STRONG.GPU desc[UR8][R6.64], R13 ;  /* 0x0000000d060079a6 */ /* 0x0045e8000c12f308 */
[----:B---3--:R2:W-:Y:S04]  /*1310*/  REDG.E.ADD.F32.FTZ.RN.STRONG.GPU desc[UR8][R6.64+0x4], R15 ;  /* 0x0000040f060079a6 */ /* 0x0085e8000c12f308 */
[----:B----4-:R2:W-:Y:S04]  /*1320*/  REDG.E.ADD.F32.FTZ.RN.STRONG.GPU desc[UR8][R6.64+0x8], R17 ;  /* 0x00000811060079a6 */ /* 0x0105e8000c12f308 */
[----:B-----5:R2:W-:Y:S01]  /*1330*/  REDG.E.ADD.F32.FTZ.RN.STRONG.GPU desc[UR8][R6.64+0xc], R19 ;  /* 0x00000c13060079a6 */ /* 0x0205e2000c12f308 */
[----:B------:R-:W-:-:S07]  /*1340*/  VIADD R0, R0, 0x4 ;  /* 0x0000000400007836 */ /* 0x000fce0000000000 */
.L_x_57:
[----:B------:R-:W-:Y:S05]  /*1350*/  @!P1 EXIT ;  /* 0x000000000000994d */ /* 0x000fea0003800000 */
[----:B-1----:R-:W1:Y:S01]  /*1360*/  LDC.64 R8, c[0x0][0x3a8] ;  /* 0x0000ea00ff087b82 */ /* 0x002e620000000a00 */
[----:B------:R-:W-:Y:S01]  /*1370*/  IADD3 R11, PT, PT, R3, R0, RZ ;  /* 0x00000000030b7210 */ /* 0x000fe20007ffe0ff */
[----:B0-2---:R-:W-:Y:S02]  /*1380*/  IMAD.IADD R13, R5, 0x1, R0 ;  /* 0x00000001050d7824 */ /* 0x005fe400078e0200 */
[----:B------:R-:W-:-:S04]  /*1390*/  IMAD.MOV R0, RZ, RZ, -R2 ;  /* 0x000000ffff007224 */ /* 0x000fc800078e0a02 */
[----:B------:R-:W0:Y:S03]  /*13a0*/  LDC.64 R6, c[0x0][0x388] ;  /* 0x0000e200ff067b82 */ /* 0x000e260000000a00 */
.L_x_58:
[----:B0-2---:R-:W-:-:S06]  /*13b0*/  IMAD.WIDE R2, R11, 0x4, R6 ;  /* 0x000000040b027825 */ /* 0x005fcc00078e0206 */
[----:B------:R-:W2:Y:S01]  /*13c0*/  LDG.E.CONSTANT R3, desc[UR8][R2.64] ;  /* 0x0000000802037981 */ /* 0x000ea2000c1e9900 */
[----:B------:R-:W-:Y:S02]  /*13d0*/  VIADD R0, R0, 0x1 ;  /* 0x0000000100007836 */ /* 0x000fe40000000000 */
[----:B-1----:R-:W-:-:S03]  /*13e0*/  IMAD.WIDE R4, R13, 0x4, R8 ;  /* 0x000000040d047825 */ /* 0x002fc600078e0208 */
[----:B------:R-:W-:Y:S01]  /*13f0*/  ISETP.NE.AND P0, PT, R0, RZ, PT ;  /* 0x000000ff0000720c */ /* 0x000fe20003f05270 */
[----:B------:R-:W-:Y:S01]  /*1400*/  VIADD R13, R13, 0x1 ;  /* 0x000000010d0d7836 */ /* 0x000fe20000000000 */
[----:B------:R-:W-:Y:S01]  /*1410*/  IADD3 R11, PT, PT, R11, 0x1, RZ ;  /* 0x000000010b0b7810 */ /* 0x000fe20007ffe0ff */
[----:B--2---:R2:W-:Y:S10]  /*1420*/  REDG.E.ADD.F32.FTZ.RN.STRONG.GPU desc[UR8][R4.64], R3 ;  /* 0x00000003040079a6 */ /* 0x0045f4000c12f308 */
[----:B------:R-:W-:Y:S05]  /*1430*/  @P0 BRA `(.L_x_58) ;  /* 0xfffffffc00dc0947 */ /* 0x000fea000383ffff */
[----:B------:R-:W-:Y:S05]  /*1440*/  EXIT ;  /* 0x000000000000794d */ /* 0x000fea0003800000 */
.L_x_59:
        /* <DEDUP_REMOVED lines=11> */
.L_x_75:


//--------------------- .text._Z27Kmeans_find_nearest_clusteriiPfS_S_i --------------------------
	.section	.text._Z27Kmeans_find_nearest_clusteriiPfS_S_i,"ax",@progbits
	.align	128
        .global         _Z27Kmeans_find_nearest_clusteriiPfS_S_i
        .type           _Z27Kmeans_find_nearest_clusteriiPfS_S_i,@function
        .size           _Z27Kmeans_find_nearest_clusteriiPfS_S_i,(.L_x_73 - _Z27Kmeans_find_nearest_clusteriiPfS_S_i)
        .other          _Z27Kmeans_find_nearest_clusteriiPfS_S_i,@"STO_CUDA_ENTRY STV_DEFAULT"
_Z27Kmeans_find_nearest_clusteriiPfS_S_i:
.text._Z27Kmeans_find_nearest_clusteriiPfS_S_i:
[----:B------:R-:W-:Y:S01]  /*0000*/  LDC R1, c[0x0][0x37c] ;  /* 0x0000df00ff017b82 */ /* 0x000fe20000000800 */
[----:B------:R-:W0:Y:S07]  /*0010*/  S2R R3, SR_TID.Y ;  /* 0x0000000000037919 */ /* 0x000e2e0000002200 */
[----:B------:R-:W1:Y:S01]  /*0020*/  LDC R7, c[0x0][0x360] ;  /* 0x0000d800ff077b82 */ /* 0x000e620000000800 */
[----:B------:R-:W2:Y:S01]  /*0030*/  LDCU.64 UR6, c[0x0][0x380] ;  /* 0x00007000ff0677ac */ /* 0x000ea20008000a00 */
[----:B------:R-:W1:Y:S06]  /*0040*/  S2R R0, SR_TID.X ;  /* 0x0000000000007919 */ /* 0x000e6c0000002100 */
[----:B------:R-:W0:Y:S08]  /*0050*/  S2UR UR5, SR_CTAID.Y ;  /* 0x00000000000579c3 */ /* 0x000e300000002600 */
[----:B------:R-:W0:Y:S08]  /*0060*/  LDC R6, c[0x0][0x364] ;  /* 0x0000d900ff067b82 */ /* 0x000e300000000800 */
[----:B------:R-:W1:Y:S01]  /*0070*/  S2UR UR4, SR_CTAID.X ;  /* 0x00000000000479c3 */ /* 0x000e620000002500 */
[----:B0-----:R-:W-:-:S05]  /*0080*/  IMAD R6, R6, UR5, R3 ;  /* 0x0000000506067c24 */ /* 0x001fca000f8e0203 */
[----:B--2---:R-:W-:Y:S01]  /*0090*/  ISETP.GE.AND P0, PT, R6, UR7, PT ;  /* 0x0000000706007c0c */ /* 0x004fe2000bf06270 */
[----:B-1----:R-:W-:-:S05]  /*00a0*/  IMAD R7, R7, UR4, R0 ;  /* 0x0000000407077c24 */ /* 0x002fca000f8e0200 */
[----:B------:R-:W-:-:S13]  /*00b0*/  ISETP.GE.OR P0, PT, R7, UR6, P0 ;  /* 0x0000000607007c0c */ /* 0x000fda0008706670 */
[----:B------:R-:W-:Y:S05]  /*00c0*/  @P0 EXIT ;  /* 0x000000000000094d */ /* 0x000fea0003800000 */
[----:B------:R-:W0:Y:S01]  /*00d0*/  LDCU UR7, c[0x0][0x3a0] ;  /* 0x00007400ff0777ac */ /* 0x000e220008000800 */
[----:B------:R-:W-:Y:S01]  /*00e0*/  HFMA2 R9, -RZ, RZ, 0, 0 ;  /* 0x00000000ff097431 */ /* 0x000fe200000001ff */
[----:B------:R-:W1:Y:S01]  /*00f0*/  LDCU.64 UR12, c[0x0][0x358] ;  /* 0x00006b00ff0c77ac */ /* 0x000e620008000a00 */
[----:B0-----:R-:W-:-:S09]  /*0100*/  UISETP.GE.AND UP0, UPT, UR7, 0x1, UPT ;  /* 0x000000010700788c */ /* 0x001fd2000bf06270 */
[----:B-1----:R-:W-:Y:S05]  /*0110*/  BRA.U !UP0, `(.L_x_60) ;  /* 0x0000000908047547 */ /* 0x002fea000b800000 */
[----:B------:R-:W-:Y:S02]  /*0120*/  UISETP.GE.U32.AND UP1, UPT, UR7, 0x8, UPT ;  /* 0x000000080700788c */ /* 0x000fe4000bf26070 */
[----:B------:R-:W-:Y:S01]  /*0130*/  IMAD R8, R7, UR7, RZ ;  /* 0x0000000707087c24 */ /* 0x000fe2000f8e02ff */
[----:B------:R-:W-:Y:S02]  /*0140*/  ULOP3.LUT UR10, UR7, 0x7, URZ, 0xc0, !UPT ;  /* 0x00000007070a7892 */ /* 0x000fe4000f8ec0ff */
[----:B------:R-:W-:Y:S01]  /*0150*/  IMAD R0, R6, UR7, RZ ;  /* 0x0000000706007c24 */ /* 0x000fe2000f8e02ff */
[----:B------:R-:W-:Y:S01]  /*0160*/  MOV R9, RZ ;  /* 0x000000ff00097202 */ /* 0x000fe20000000f00 */
[----:B------:R-:W-:Y:S01]  /*0170*/  UMOV UR4, URZ ;  /* 0x000000ff00047c82 */ /* 0x000fe20008000000 */
[----:B------:R-:W-:Y:S01]  /*0180*/  UISETP.NE.AND UP0, UPT, UR10, URZ, UPT ;  /* 0x000000ff0a00728c */ /* 0x000fe2000bf05270 */
[----:B------:R-:W-:Y:S10]  /*0190*/  BRA.U !UP1, `(.L_x_61) ;  /* 0x0000000109d07547 */ /* 0x000ff4000b800000 */
[----:B------:R-:W0:Y:S01]  /*01a0*/  LDC.64 R2, c[0x0][0x390] ;  /* 0x0000e400ff027b82 */ /* 0x000e220000000a00 */
[----:B------:R-:W1:Y:S01]  /*01b0*/  LDCU.64 UR8, c[0x0][0x388] ;  /* 0x00007100ff0877ac */ /* 0x000e620008000a00 */
[----:B------:R-:W-:Y:S02]  /*01c0*/  MOV R9, RZ ;  /* 0x000000ff00097202 */ /* 0x000fe40000000f00 */
[----:B------:R-:W-:Y:S01]  /*01d0*/  MOV R10, R8 ;  /* 0x00000008000a7202 */ /* 0x000fe20000000f00 */
[----:B------:R-:W-:Y:S02]  /*01e0*/  ULOP3.LUT UR4, UR7, 0x7ffffff8, URZ, 0xc0, !UPT ;  /* 0x7ffffff807047892 */ /* 0x000fe4000f8ec0ff */
[----:B-1----:R-:W-:Y:S02]  /*01f0*/  UIADD3 UR5, UP1, UPT, UR8, 0x10, URZ ;  /* 0x0000001008057890 */ /* 0x002fe4000ff3e0ff */
[----:B------:R-:W-:Y:S02]  /*0200*/  UIADD3 UR8, UPT, UPT, -UR4, URZ, URZ ;  /* 0x000000ff04087290 */ /* 0x000fe4000fffe1ff */
[----:B------:R-:W-:Y:S01]  /*0210*/  UIADD3.X UR6, UPT, UPT, URZ, UR9, URZ, UP1, !UPT ;  /* 0x00000009ff067290 */ /* 0x000fe20008ffe4ff */
[----:B0-----:R-:W-:-:S03]  /*0220*/  IMAD.WIDE.U32 R2, R0, 0x4, R2 ;  /* 0x0000000400027825 */ /* 0x001fc600078e0002 */
[----:B------:R-:W-:-:S04]  /*0230*/  IADD3 R2, P0, PT, R2, 0x10, RZ ;  /* 0x0000001002027810 */ /* 0x000fc80007f1e0ff */
[----:B------:R-:W-:-:S09]  /*0240*/  IADD3.X R3, PT, PT, RZ, R3, RZ, P0, !PT ;  /* 0x00000003ff037210 */ /* 0x000fd200007fe4ff */
.L_x_62:
[----:B------:R-:W-:Y:S01]  /*0250*/  MOV R4, UR5 ;  /* 0x0000000500047c02 */ /* 0x000fe20008000f00 */
[----:B------:R-:W2:Y:S01]  /*0260*/  LDG.E.CONSTANT R24, desc[UR12][R2.64+-0x10] ;  /* 0xfffff00c02187981 */ /* 0x000ea2000c1e9900 */
[----:B------:R-:W-:-:S03]  /*0270*/  MOV R5, UR6 ;  /* 0x0000000600057c02 */ /* 0x000fc60008000f00 */
[----:B------:R-:W3:Y:S01]  /*0280*/  LDG.E.CONSTANT R26, desc[UR12][R2.64+-0xc] ;  /* 0xfffff40c021a7981 */ /* 0x000ee2000c1e9900 */
[----:B------:R-:W-:-:S03]  /*0290*/  IMAD.WIDE R4, R10, 0x4, R4 ;  /* 0x000000040a047825 */ /* 0x000fc600078e0204 */
[----:B------:R-:W4:Y:S04]  /*02a0*/  LDG.E.CONSTANT R20, desc[UR12][R2.64+-0x8] ;  /* 0xfffff80c02147981 */ /* 0x000f28000c1e9900 */
[----:B------:R-:W2:Y:S04]  /*02b0*/  LDG.E.CONSTANT R23, desc[UR12][R4.64+-0x10] ;  /* 0xfffff00c04177981 */ /* 0x000ea8000c1e9900 */
        /* <DEDUP_REMOVED lines=11> */
[----:B------:R0:W5:Y:S01]  /*0370*/  LDG.E.CONSTANT R21, desc[UR12][R2.64+0xc] ;  /* 0x00000c0c02157981 */ /* 0x000162000c1e9900 */
[----:B------:R-:W-:-:S04]  /*0380*/  UIADD3 UR8, UPT, UPT, UR8, 0x8, URZ ;  /* 0x0000000808087890 */ /* 0x000fc8000fffe0ff */
[----:B------:R-:W-:Y:S01]  /*0390*/  UISETP.NE.AND UP1, UPT, UR8, URZ, UPT ;  /* 0x000000ff0800728c */ /* 0x000fe2000bf25270 */
[----:B------:R-:W-:Y:S02]  /*03a0*/  IADD3 R10, PT, PT, R10, 0x8, RZ ;  /* 0x000000080a0a7810 */ /* 0x000fe40007ffe0ff */
[----:B0-----:R-:W-:-:S04]  /*03b0*/  IADD3 R2, P0, PT, R2, 0x20, RZ ;  /* 0x0000002002027810 */ /* 0x001fc80007f1e0ff */
[----:B------:R-:W-:Y:S01]  /*03c0*/  IADD3.X R3, PT, PT, RZ, R3, RZ, P0, !PT ;  /* 0x00000003ff037210 */ /* 0x000fe200007fe4ff */
[----:B--2---:R-:W-:-:S04]  /*03d0*/  FADD R24, R23, -R24 ;  /* 0x8000001817187221 */ /* 0x004fc80000000000 */
[----:B------:R-:W-:Y:S01]  /*03e0*/  FFMA R9, R24, R24, R9 ;  /* 0x0000001818097223 */ /* 0x000fe20000000009 */
[----:B---3--:R-:W-:Y:S01]  /*03f0*/  FADD R26, R25, -R26 ;  /* 0x8000001a191a7221 */ /* 0x008fe20000000000 */
[----:B----4-:R-:W-:-:S03]  /*0400*/  FADD R20, R19, -R20 ;  /* 0x8000001413147221 */ /* 0x010fc60000000000 */
[----:B------:R-:W-:-:S04]  /*0410*/  FFMA R9, R26, R26, R9 ;  /* 0x0000001a1a097223 */ /* 0x000fc80000000009 */
[----:B------:R-:W-:Y:S01]  /*0420*/  FFMA R9, R20, R20, R9 ;  /* 0x0000001414097223 */ /* 0x000fe20000000009 */
[----:B-----5:R-:W-:-:S04]  /*0430*/  FADD R18, R18, -R17 ;  /* 0x8000001112127221 */ /* 0x020fc80000000000 */
[----:B------:R-:W-:Y:S01]  /*0440*/  FFMA R9, R18, R18, R9 ;  /* 0x0000001212097223 */ /* 0x000fe20000000009 */
[----:B------:R-:W-:-:S04]  /*0450*/  FADD R16, R16, -R15 ;  /* 0x8000000f10107221 */ /* 0x000fc80000000000 */
[----:B------:R-:W-:Y:S01]  /*0460*/  FFMA R9, R16, R16, R9 ;  /* 0x0000001010097223 */ /* 0x000fe20000000009 */
[----:B------:R-:W-:-:S04]  /*0470*/  FADD R14, R14, -R13 ;  /* 0x8000000d0e0e7221 */ /* 0x000fc80000000000 */
[----:B------:R-:W-:Y:S01]  /*0480*/  FFMA R9, R14, R14, R9 ;  /* 0x0000000e0e097223 */ /* 0x000fe20000000009 */
[----:B------:R-:W-:-:S04]  /*0490*/  FADD R12, R12, -R11 ;  /* 0x8000000b0c0c7221 */ /* 0x000fc80000000000 */
[----:B------:R-:W-:Y:S01]  /*04a0*/  FFMA R9, R12, R12, R9 ;  /* 0x0000000c0c097223 */ /* 0x000fe20000000009 */
[----:B------:R-:W-:-:S04]  /*04b0*/  FADD R22, R22, -R21 ;  /* 0x8000001516167221 */ /* 0x000fc80000000000 */
[----:B------:R-:W-:Y:S01]  /*04c0*/  FFMA R9, R22, R22, R9 ;  /* 0x0000001616097223 */ /* 0x000fe20000000009 */
[----:B------:R-:W-:Y:S06]  /*04d0*/  BRA.U UP1, `(.L_x_62) ;  /* 0xfffffffd015c7547 */ /* 0x000fec000b83ffff */
.L_x_61:
[----:B------:R-:W-:Y:S05]  /*04e0*/  BRA.U !UP0, `(.L_x_60) ;  /* 0x0000000508107547 */ /* 0x000fea000b800000 */
[----:B------:R-:W-:Y:S02]  /*04f0*/  UISETP.GE.U32.AND UP0, UPT, UR10, 0x4, UPT ;  /* 0x000000040a00788c */ /* 0x000fe4000bf06070 */
[----:B------:R-:W-:-:S04]  /*0500*/  ULOP3.LUT UR6, UR7, 0x3, URZ, 0xc0, !UPT ;  /* 0x0000000307067892 */ /* 0x000fc8000f8ec0ff */
[----:B------:R-:W-:-:S03]  /*0510*/  UISETP.NE.AND UP1, UPT, UR6, URZ, UPT ;  /* 0x000000ff0600728c */ /* 0x000fc6000bf25270 */
[----:B------:R-:W-:Y:S08]  /*0520*/  BRA.U !UP0, `(.L_x_63) ;  /* 0x0000000108707547 */ /* 0x000ff0000b800000 */
[----:B------:R-:W0:Y:S01]  /*0530*/  LDC.64 R10, c[0x0][0x390] ;  /* 0x0000e400ff0a7b82 */ /* 0x000e220000000a00 */
[----:B------:R-:W1:Y:S01]  /*0540*/  LDCU.64 UR8, c[0x0][0x390] ;  /* 0x00007200ff0877ac */ /* 0x000e620008000a00 */
[C---:B------:R-:W-:Y:S02]  /*0550*/  IADD3 R13, PT, PT, R0.reuse, UR4, RZ ;  /* 0x00000004000d7c10 */ /* 0x040fe4000fffe0ff */
[----:B------:R-:W-:Y:S02]  /*0560*/  IADD3 R12, P0, PT, R0, UR4, RZ ;  /* 0x00000004000c7c10 */ /* 0x000fe4000ff1e0ff */
[----:B------:R-:W-:Y:S02]  /*0570*/  IADD3 R3, PT, PT, R8, UR4, RZ ;  /* 0x0000000408037c10 */ /* 0x000fe4000fffe0ff */
[----:B------:R-:W2:Y:S01]  /*0580*/  LDC.64 R4, c[0x0][0x388] ;  /* 0x0000e200ff047b82 */ /* 0x000ea20000000a00 */
[----:B0-----:R-:W-:Y:S01]  /*0590*/  IMAD.WIDE.U32 R10, R13, 0x4, R10 ;  /* 0x000000040d0a7825 */ /* 0x001fe200078e000a */
[----:B------:R-:W-:-:S02]  /*05a0*/  IADD3.X R13, PT, PT, RZ, RZ, RZ, P0, !PT ;  /* 0x000000ffff0d7210 */ /* 0x000fc400007fe4ff */
[----:B-1----:R-:W-:-:S03]  /*05b0*/  LEA R2, P0, R12, UR8, 0x2 ;  /* 0x000000080c027c11 */ /* 0x002fc6000f8010ff */
[----:B------:R-:W3:Y:S01]  /*05c0*/  LDG.E.CONSTANT R11, desc[UR12][R10.64] ;  /* 0x0000000c0a0b7981 */ /* 0x000ee2000c1e9900 */
[----:B--2---:R-:W-:Y:S01]  /*05d0*/  IMAD.WIDE R4, R3, 0x4, R4 ;  /* 0x0000000403047825 */ /* 0x004fe200078e0204 */
[----:B------:R-:W-:-:S04]  /*05e0*/  LEA.HI.X R3, R12, UR9, R13, 0x2, P0 ;  /* 0x000000090c037c11 */ /* 0x000fc800080f140d */
[----:B------:R-:W3:Y:S04]  /*05f0*/  LDG.E.CONSTANT R12, desc[UR12][R4.64] ;  /* 0x0000000c040c7981 */ /* 0x000ee8000c1e9900 */
[----:B------:R-:W2:Y:S04]  /*0600*/  LDG.E.CONSTANT R13, desc[UR12][R4.64+0x4] ;  /* 0x0000040c040d7981 */ /* 0x000ea8000c1e9900 */
[----:B------:R-:W2:Y:S04]  /*0610*/  LDG.E.CONSTANT R14, desc[UR12][R2.64+0x4] ;  /* 0x0000040c020e7981 */ /* 0x000ea8000c1e9900 */
[----:B------:R-:W4:Y:S04]  /*0620*/  LDG.E.CONSTANT R15, desc[UR12][R4.64+0x8] ;  /* 0x0000080c040f7981 */ /* 0x000f28000c1e9900 */
[----:B------:R-:W4:Y:S04]  /*0630*/  LDG.E.CONSTANT R16, desc[UR12][R2.64+0x8] ;  /* 0x0000080c02107981 */ /* 0x000f28000c1e9900 */
[----:B------:R-:W5:Y:S04]  /*0640*/  LDG.E.CONSTANT R18, desc[UR12][R2.64+0xc] ;  /* 0x00000c0c02127981 */ /* 0x000f68000c1e9900 */
[----:B------:R-:W5:Y:S01]  /*0650*/  LDG.E.CONSTANT R17, desc[UR12][R4.64+0xc] ;  /* 0x00000c0c04117981 */ /* 0x000f62000c1e9900 */
[----:B------:R-:W-:Y:S01]  /*0660*/  UIADD3 UR4, UPT, UPT, UR4, 0x4, URZ ;  /* 0x0000000404047890 */ /* 0x000fe2000fffe0ff */
[----:B---3--:R-:W-:-:S04]  /*0670*/  FADD R12, R12, -R11 ;  /* 0x8000000b0c0c7221 */ /* 0x008fc80000000000 */
[----:B------:R-:W-:Y:S01]  /*0680*/  FFMA R9, R12, R12, R9 ;  /* 0x0000000c0c097223 */ /* 0x000fe20000000009 */
[----:B--2---:R-:W-:-:S04]  /*0690*/  FADD R14, R13, -R14 ;  /* 0x8000000e0d0e7221 */ /* 0x004fc80000000000 */
[----:B------:R-:W-:Y:S01]  /*06a0*/  FFMA R9, R14, R14, R9 ;  /* 0x0000000e0e097223 */ /* 0x000fe20000000009 */
[----:B----4-:R-:W-:-:S04]  /*06b0*/  FADD R16, R15, -R16 ;  /* 0x800000100f107221 */ /* 0x010fc80000000000 */
[----:B------:R-:W-:Y:S01]  /*06c0*/  FFMA R9, R16, R16, R9 ;  /* 0x0000001010097223 */ /* 0x000fe20000000009 */
[----:B-----5:R-:W-:-:S04]  /*06d0*/  FADD R18, R17, -R18 ;  /* 0x8000001211127221 */ /* 0x020fc80000000000 */
[----:B------:R-:W-:-:S07]  /*06e0*/  FFMA R9, R18, R18, R9 ;  /* 0x0000001212097223 */ /* 0x000fce0000000009 */
.L_x_63:
[----:B------:R-:W-:Y:S05]  /*06f0*/  BRA.U !UP1, `(.L_x_60) ;  /* 0x00000001098c7547 */ /* 0x000fea000b800000 */
[----:B------:R-:W-:Y:S02]  /*0700*/  UISETP.NE.AND UP0, UPT, UR6, 0x1, UPT ;  /* 0x000000010600788c */ /* 0x000fe4000bf05270 */
[----:B------:R-:W-:-:S04]  /*0710*/  ULOP3.LUT UR5, UR7, 0x1, URZ, 0xc0, !UPT ;  /* 0x0000000107057892 */ /* 0x000fc8000f8ec0ff */
[----:B------:R-:W-:-:S03]  /*0720*/  UISETP.NE.U32.AND UP1, UPT, UR5, 0x1, UPT ;  /* 0x000000010500788c */ /* 0x000fc6000bf25070 */
        /* <DEDUP_REMOVED lines=15> */
[----:B------:R-:W2:Y:S01]  /*0820*/  LDG.E.CONSTANT R13, desc[UR12][R2.64+0x4] ;  /* 0x0000040c020d7981 */ /* 0x000ea2000c1e9900 */
[----:B------:R-:W-:Y:S01]  /*0830*/  UIADD3 UR4, UPT, UPT, UR4, 0x2, URZ ;  /* 0x0000000204047890 */ /* 0x000fe2000fffe0ff */
[----:B---3--:R-:W-:-:S04]  /*0840*/  FADD R12, R12, -R5 ;  /* 0x800000050c0c7221 */ /* 0x008fc80000000000 */
[----:B------:R-:W-:Y:S01]  /*0850*/  FFMA R9, R12, R12, R9 ;  /* 0x0000000c0c097223 */ /* 0x000fe20000000009 */
[----:B--2---:R-:W-:-:S04]  /*0860*/  FADD R12, R13, -R10 ;  /* 0x8000000a0d0c7221 */ /* 0x004fc80000000000 */
[----:B------:R-:W-:-:S07]  /*0870*/  FFMA R9, R12, R12, R9 ;  /* 0x0000000c0c097223 */ /* 0x000fce0000000009 */
.L_x_64:
[----:B------:R-:W-:Y:S05]  /*0880*/  BRA.U UP1, `(.L_x_60) ;  /* 0x0000000101287547 */ /* 0x000fea000b800000 */
[----:B------:R-:W0:Y:S01]  /*0890*/  LDC.64 R2, c[0x0][0x388] ;  /* 0x0000e200ff027b82 */ /* 0x000e220000000a00 */
[----:B------:R-:W-:Y:S02]  /*08a0*/  IADD3 R11, PT, PT, R8, UR4, RZ ;  /* 0x00000004080b7c10 */ /* 0x000fe4000fffe0ff */
[----:B------:R-:W-:-:S05]  /*08b0*/  IADD3 R13, PT, PT, R0, UR4, RZ ;  /* 0x00000004000d7c10 */ /* 0x000fca000fffe0ff */
[----:B------:R-:W1:Y:S01]  /*08c0*/  LDC.64 R4, c[0x0][0x390] ;  /* 0x0000e400ff047b82 */ /* 0x000e620000000a00 */
[----:B0-----:R-:W-:-:S06]  /*08d0*/  IMAD.WIDE R2, R11, 0x4, R2 ;  /* 0x000000040b027825 */ /* 0x001fcc00078e0202 */
[----:B------:R-:W2:Y:S01]  /*08e0*/  LDG.E.CONSTANT R2, desc[UR12][R2.64] ;  /* 0x0000000c02027981 */ /* 0x000ea2000c1e9900 */
[----:B-1----:R-:W-:-:S06]  /*08f0*/  IMAD.WIDE.U32 R4, R13, 0x4, R4 ;  /* 0x000000040d047825 */ /* 0x002fcc00078e0004 */
[----:B------:R-:W2:Y:S02]  /*0900*/  LDG.E.CONSTANT R5, desc[UR12][R4.64] ;  /* 0x0000000c04057981 */ /* 0x000ea4000c1e9900 */
[----:B--2---:R-:W-:-:S04]  /*0910*/  FADD R0, R2, -R5 ;  /* 0x8000000502007221 */ /* 0x004fc80000000000 */
[----:B------:R-:W-:-:S07]  /*0920*/  FFMA R9, R0, R0, R9 ;  /* 0x0000000000097223 */ /* 0x000fce0000000009 */
.L_x_60:
[----:B------:R-:W-:Y:S01]  /*0930*/  IADD3 R0, PT, PT, R9, -0xd000000, RZ ;  /* 0xf300000009007810 */ /* 0x000fe20007ffe0ff */
[----:B------:R0:W1:Y:S01]  /*0940*/  MUFU.RSQ R2, R9 ;  /* 0x0000000900027308 */ /* 0x0000620000001400 */
[----:B------:R-:W-:Y:S02]  /*0950*/  BSSY.RECONVERGENT B0, `(.L_x_65) ;  /* 0x000000b000007945 */ /* 0x000fe40003800200 */
[----:B------:R-:W-:-:S13]  /*0960*/  ISETP.GT.U32.AND P0, PT, R0, 0x727fffff, PT ;  /* 0x727fffff0000780c */ /* 0x000fda0003f04070 */
[----:B0-----:R-:W-:Y:S05]  /*0970*/  @!P0 BRA `(.L_x_66) ;  /* 0x0000000000108947 */ /* 0x001fea0003800000 */
[----:B------:R-:W-:Y:S02]  /*0980*/  MOV R0, R9 ;  /* 0x0000000900007202 */ /* 0x000fe40000000f00 */
[----:B------:R-:W-:-:S07]  /*0990*/  MOV R9, 0x9b0 ;  /* 0x000009b000097802 */ /* 0x000fce0000000f00 */
[----:B-1----:R-:W-:Y:S05]  /*09a0*/  CALL.REL.NOINC `($__internal_1_$__cuda_sm20_sqrt_rn_f32_slowpath) ;  /* 0x0000000000307944 */ /* 0x002fea0003c00000 */
[----:B------:R-:W-:Y:S05]  /*09b0*/  BRA `(.L_x_67) ;  /* 0x0000000000107947 */ /* 0x000fea0003800000 */
.L_x_66:
[C---:B-1----:R-:W-:Y:S01]  /*09c0*/  FMUL.FTZ R0, R2.reuse, R9 ;  /* 0x0000000902007220 */ /* 0x042fe20000410000 */
[----:B------:R-:W-:-:S03]  /*09d0*/  FMUL.FTZ R2, R2, 0.5 ;  /* 0x3f00000002027820 */ /* 0x000fc60000410000 */
[----:B------:R-:W-:-:S04]  /*09e0*/  FFMA R5, -R0, R0, R9 ;  /* 0x0000000000057223 */ /* 0x000fc80000000109 */
[----:B------:R-:W-:-:S07]  /*09f0*/  FFMA R5, R5, R2, R0 ;  /* 0x0000000205057223 */ /* 0x000fce0000000000 */
.L_x_67:
[----:B------:R-:W-:Y:S05]  /*0a00*/  BSYNC.RECONVERGENT B0 ;  /* 0x0000000000007941 */ /* 0x000fea0003800200 */
.L_x_65:
[----:B------:R-:W0:Y:S01]  /*0a10*/  LDC.64 R2, c[0x0][0x398] ;  /* 0x0000e600ff027b82 */ /* 0x000e220000000a00 */
[----:B------:R-:W1:Y:S02]  /*0a20*/  LDCU UR4, c[0x0][0x380] ;  /* 0x00007000ff0477ac */ /* 0x000e640008000800 */
[----:B-1----:R-:W-:-:S04]  /*0a30*/  IMAD R7, R6, UR4, R7 ;  /* 0x0000000406077c24 */ /* 0x002fc8000f8e0207 */
[----:B0-----:R-:W-:-:S05]  /*0a40*/  IMAD.WIDE R2, R7, 0x4, R2 ;  /* 0x0000000407027825 */ /* 0x001fca00078e0202 */
[----:B------:R-:W-:Y:S01]  /*0a50*/  STG.E desc[UR12][R2.64], R5 ;  /* 0x0000000502007986 */ /* 0x000fe2000c10190c */
[----:B------:R-:W-:Y:S05]  /*0a60*/  EXIT ;  /* 0x000000000000794d */ /* 0x000fea0003800000 */
        .weak           $__internal_1_$__cuda_sm20_sqrt_rn_f32_slowpath
        .type           $__internal_1_$__cuda_sm20_sqrt_rn_f32_slowpath,@function
        .size           $__internal_1_$__cuda_sm20_sqrt_rn_f32_slowpath,(.L_x_73 - $__internal_1_$__cuda_sm20_sqrt_rn_f32_slowpath)
$__internal_1_$__cuda_sm20_sqrt_rn_f32_slowpath:
[----:B------:R-:W-:-:S13]  /*0a70*/  LOP3.LUT P0, RZ, R0, 0x7fffffff, RZ, 0xc0, !PT ;  /* 0x7fffffff00ff7812 */ /* 0x000fda000780c0ff */
[----:B------:R-:W-:Y:S01]  /*0a80*/  @!P0 MOV R2, R0 ;  /* 0x0000000000028202 */ /* 0x000fe20000000f00 */
[----:B------:R-:W-:Y:S06]  /*0a90*/  @!P0 BRA `(.L_x_68) ;  /* 0x0000000000408947 */ /* 0x000fec0003800000 */
[----:B------:R-:W-:-:S13]  /*0aa0*/  FSETP.GEU.FTZ.AND P0, PT, R0, RZ, PT ;  /* 0x000000ff0000720b */ /* 0x000fda0003f1e000 */
[----:B------:R-:W-:Y:S01]  /*0ab0*/  @!P0 MOV R2, 0x7fffffff ;  /* 0x7fffffff00028802 */ /* 0x000fe20000000f00 */
[----:B------:R-:W-:Y:S06]  /*0ac0*/  @!P0 BRA `(.L_x_68) ;  /* 0x0000000000348947 */ /* 0x000fec0003800000 */
[----:B------:R-:W-:-:S13]  /*0ad0*/  FSETP.GTU.FTZ.AND P0, PT, |R0|, +INF , PT ;  /* 0x7f8000000000780b */ /* 0x000fda0003f1c200 */
[----:B------:R-:W-:Y:S01]  /*0ae0*/  @P0 FADD.FTZ R2, R0, 1 ;  /* 0x3f80000000020421 */ /* 0x000fe20000010000 */
[----:B------:R-:W-:Y:S06]  /*0af0*/  @P0 BRA `(.L_x_68) ;  /* 0x0000000000280947 */ /* 0x000fec0003800000 */
[----:B------:R-:W-:-:S13]  /*0b00*/  FSETP.NEU.FTZ.AND P0, PT, |R0|, +INF , PT ;  /* 0x7f8000000000780b */ /* 0x000fda0003f1d200 */
[----:B------:R-:W-:-:S04]  /*0b10*/  @P0 FFMA R3, R0, 1.84467440737095516160e+19, RZ ;  /* 0x5f80000000030823 */ /* 0x000fc800000000ff */
[----:B------:R-:W0:Y:S02]  /*0b20*/  @P0 MUFU.RSQ R2, R3 ;  /* 0x0000000300020308 */ /* 0x000e240000001400 */
[----:B0-----:R-:W-:Y:S01]  /*0b30*/  @P0 FMUL.FTZ R4, R3, R2 ;  /* 0x0000000203040220 */ /* 0x001fe20000410000 */
[----:B------:R-:W-:Y:S01]  /*0b40*/  @P0 FMUL.FTZ R8, R2, 0.5 ;  /* 0x3f00000002080820 */ /* 0x000fe20000410000 */
[----:B------:R-:W-:Y:S02]  /*0b50*/  @!P0 MOV R2, R0 ;  /* 0x0000000000028202 */ /* 0x000fe40000000f00 */
[----:B------:R-:W-:-:S04]  /*0b60*/  @P0 FADD.FTZ R5, -R4, -RZ ;  /* 0x800000ff04050221 */ /* 0x000fc80000010100 */
[----:B------:R-:W-:-:S04]  /*0b70*/  @P0 FFMA R5, R4, R5, R3 ;  /* 0x0000000504050223 */ /* 0x000fc80000000003 */
[----:B------:R-:W-:-:S04]  /*0b80*/  @P0 FFMA R5, R5, R8, R4 ;  /* 0x0000000805050223 */ /* 0x000fc80000000004 */
[----:B------:R-:W-:-:S07]  /*0b90*/  @P0 FMUL.FTZ R2, R5, 2.3283064365386962891e-10 ;  /* 0x2f80000005020820 */ /* 0x000fce0000410000 */
.L_x_68:
[----:B------:R-:W-:Y:S01]  /*0ba0*/  HFMA2 R3, -RZ, RZ, 0, 0 ;  /* 0x00000000ff037431 */ /* 0x000fe200000001ff */
[----:B------:R-:W-:Y:S02]  /*0bb0*/  MOV R5, R2 ;  /* 0x0000000200057202 */ /* 0x000fe40000000f00 */
[----:B------:R-:W-:-:S04]  /*0bc0*/  MOV R2, R9 ;  /* 0x0000000900027202 */ /* 0x000fc80000000f00 */
[----:B------:R-:W-:Y:S05]  /*0bd0*/  RET.REL.NODEC R2 `(_Z27Kmeans_find_nearest_clusteriiPfS_S_i) ;  /* 0xfffffff402087950 */ /* 0x000fea0003c3ffff */
.L_x_69:
        /* <DEDUP_REMOVED lines=10> */
.L_x_73:


//--------------------- .text._Z10copyKernelPiS_i --------------------------
	.section	.text._Z10copyKernelPiS_i,"ax",@progbits
	.align	128
        .global         _Z10copyKernelPiS_i
        .type           _Z10copyKernelPiS_i,@function
        .size           _Z10copyKernelPiS_i,(.L_x_77 - _Z10copyKernelPiS_i)
        .other          _Z10copyKernelPiS_i,@"STO_CUDA_ENTRY STV_DEFAULT"
_Z10copyKernelPiS_i:
.text._Z10copyKernelPiS_i:
[----:B------:R-:W-:Y:S01]  /*0000*/  LDC R1, c[0x0][0x37c] ;  /* 0x0000df00ff017b82 */ /* 0x000fe20000000800 */
[----:B------:R-:W0:Y:S07]  /*0010*/  S2R R0, SR_TID.X ;  /* 0x0000000000007919 */ /* 0x000e2e0000002100 */
[----:B------:R-:W0:Y:S01]  /*0020*/  S2UR UR4, SR_CTAID.X ;  /* 0x00000000000479c3 */ /* 0x000e220000002500 */
[----:B------:R-:W1:Y:S07]  /*0030*/  LDCU UR5, c[0x0][0x390] ;  /* 0x00007200ff0577ac */ /* 0x000e6e0008000800 */
[----:B------:R-:W0:Y:S02]  /*0040*/  LDC R7, c[0x0][0x360] ;  /* 0x0000d800ff077b82 */ /* 0x000e240000000800 */
[----:B0-----:R-:W-:-:S05]  /*0050*/  IMAD R7, R7, UR4, R0 ;  /* 0x0000000407077c24 */ /* 0x001fca000f8e0200 */
[----:B-1----:R-:W-:-:S13]  /*0060*/  ISETP.GE.AND P0, PT, R7, UR5, PT ;  /* 0x0000000507007c0c */ /* 0x002fda000bf06270 */
[----:B------:R-:W-:Y:S05]  /*0070*/  @P0 EXIT ;  /* 0x000000000000094d */ /* 0x000fea0003800000 */
[----:B------:R-:W0:Y:S01]  /*0080*/  LDC.64 R2, c[0x0][0x388] ;  /* 0x0000e200ff027b82 */ /* 0x000e220000000a00 */
[----:B------:R-:W1:Y:S07]  /*0090*/  LDCU.64 UR4, c[0x0][0x358] ;  /* 0x00006b00ff0477ac */ /* 0x000e6e0008000a00 */
[----:B------:R-:W2:Y:S01]  /*00a0*/  LDC.64 R4, c[0x0][0x380] ;  /* 0x0000e000ff047b82 */ /* 0x000ea20000000a00 */
[----:B0-----:R-:W-:-:S06]  /*00b0*/  IMAD.WIDE R2, R7, 0x4, R2 ;  /* 0x0000000407027825 */ /* 0x001fcc00078e0202 */
[----:B-1----:R-:W3:Y:S01]  /*00c0*/  LDG.E R3, desc[UR4][R2.64] ;  /* 0x0000000402037981 */ /* 0x002ee2000c1e1900 */
[----:B--2---:R-:W-:-:S05]  /*00d0*/  IMAD.WIDE R4, R7, 0x4, R4 ;  /* 0x0000000407047825 */ /* 0x004fca00078e0204 */
[----:B---3--:R-:W-:Y:S01]  /*00e0*/  STG.E desc[UR4][R4.64], R3 ;  /* 0x0000000304007986 */ /* 0x008fe2000c101904 */
[----:B------:R-:W-:Y:S05]  /*00f0*/  EXIT ;  /* 0x000000000000794d */ /* 0x000fea0003800000 */
.L_x_70:
        /* <DEDUP_REMOVED lines=16> */
.L_x_77:


//--------------------- .text._Z10fillKernelPiii  --------------------------
	.section	.text._Z10fillKernelPiii,"ax",@progbits
	.align	128
        .global         _Z10fillKernelPiii
        .type           _Z10fillKernelPiii,@function
        .size           _Z10fillKernelPiii,(.L_x_78 - _Z10fillKernelPiii)
        .other          _Z10fillKernelPiii,@"STO_CUDA_ENTRY STV_DEFAULT"
_Z10fillKernelPiii:
.text._Z10fillKernelPiii:
        /* <DEDUP_REMOVED lines=10> */
[----:B------:R-:W1:Y:S01]  /*00a0*/  LDC R7, c[0x0][0x388] ;  /* 0x0000e200ff077b82 */ /* 0x000e620000000800 */
[----:B0-----:R-:W-:-:S05]  /*00b0*/  IMAD.WIDE R2, R5, 0x4, R2 ;  /* 0x0000000405027825 */ /* 0x001fca00078e0202 */
[----:B-1----:R-:W-:Y:S01]  /*00c0*/  STG.E desc[UR4][R2.64], R7 ;  /* 0x0000000702007986 */ /* 0x002fe2000c101904 */
[----:B------:R-:W-:Y:S05]  /*00d0*/  EXIT ;  /* 0x000000000000794d */ /* 0x000fea0003800000 */
.L_x_71:
        /* <DEDUP_REMOVED lines=10> */
.L_x_78:


//--------------------- .nv.shared.reserved.0     --------------------------
	.section	.nv.shared.reserved.0,"aw",@nobits
	.weak		__nv_reservedSMEM_offset_0_alias
	.size		__nv_reservedSMEM_offset_0_alias, 0, 64
	.other		__nv_reservedSMEM_offset_0_alias,@"STO_CUDA_RESERVED_SHARED STV_DEFAULT"
__nv_reservedSMEM_offset_0_alias:
	.zero		0
	.zero		64


//--------------------- .nv.constant0._Z18recalculate_centreiPiPfS0_i --------------------------
	.section	.nv.constant0._Z18recalculate_centreiPiPfS0_i,"a",@progbits
	.sectionflags	@""
	.align	4
.nv.constant0._Z18recalculate_centreiPiPfS0_i:
	.zero		932


//--------------------- .nv.constant0._Z13assignClusteriiPfPiS0_S_S_i --------------------------
	.section	.nv.constant0._Z13assignClusteriiPfPiS0_S_S_i,"a",@progbits
	.sectionflags	@""
	.align	4
.nv.constant0._Z13assignClusteriiPfPiS0_S_S_i:
	.zero		948


//--------------------- .nv.constant0._Z27Kmeans_find_nearest_clusteriiPfS_S_i --------------------------
	.section	.nv.constant0._Z27Kmeans_find_nearest_clusteriiPfS_S_i,"a",@progbits
	.sectionflags	@""
	.align	4
.nv.constant0._Z27Kmeans_find_nearest_clusteriiPfS_S_i:
	.zero		932


//--------------------- .nv.constant0._Z10copyKernelPiS_i --------------------------
	.section	.nv.constant0._Z10copyKernelPiS_i,"a",@progbits
	.sectionflags	@""
	.align	4
.nv.constant0._Z10copyKernelPiS_i:
	.zero		916


//--------------------- .nv.constant0._Z10fillKernelPiii --------------------------
	.section	.nv.constant0._Z10fillKernelPiii,"a",@progbits
	.sectionflags	@""
	.align	4
.nv.constant0._Z10fillKernelPiii:
	.zero		912


//--------------------- SYMBOLS --------------------------

	.type		.nv.reservedSmem.offset0,@object
	.size		.nv.reservedSmem.offset0,0x4
